	.headerflags	@"EF_CUDA_TEXMODE_UNIFIED EF_CUDA_64BIT_ADDRESS EF_CUDA_ACCELERATORS EF_CUDA_SM90 EF_CUDA_VIRTUAL_SM(EF_CUDA_SM90)"
	.elftype	@"ET_EXEC"


//--------------------- .nv.info                  --------------------------
	.section	.nv.info,"",@"SHT_CUDA_INFO"
	.align	4


	//----- nvinfo : EIATTR_REGCOUNT
	.align		4
        /*0000*/ 	.byte	0x04, 0x2f
        /*0002*/ 	.short	(.L_1 - .L_0)
	.align		4
.L_0:
        /*0004*/ 	.word	index@(triton_mm)
        /*0008*/ 	.word	0x000000cb


	//----- nvinfo : EIATTR_MIN_STACK_SIZE
	.align		4
.L_1:
        /*000c*/ 	.byte	0x04, 0x12
        /*000e*/ 	.short	(.L_3 - .L_2)
	.align		4
.L_2:
        /*0010*/ 	.word	index@(triton_mm)
        /*0014*/ 	.word	0x00000000


	//----- nvinfo : EIATTR_FRAME_SIZE
	.align		4
.L_3:
        /*0018*/ 	.byte	0x04, 0x11
        /*001a*/ 	.short	(.L_5 - .L_4)
	.align		4
.L_4:
        /*001c*/ 	.word	index@(triton_mm)
        /*0020*/ 	.word	0x00000000


	//----- nvinfo : EIATTR_MIN_STACK_SIZE
	.align		4
.L_5:
        /*0024*/ 	.byte	0x04, 0x12
        /*0026*/ 	.short	(.L_7 - .L_6)
	.align		4
.L_6:
        /*0028*/ 	.word	index@(triton_mm)
        /*002c*/ 	.word	0x00000000
.L_7:


//--------------------- .nv.info.triton_mm        --------------------------
	.section	.nv.info.triton_mm,"",@"SHT_CUDA_INFO"
	.sectionflags	@""
	.align	4


	//----- nvinfo : EIATTR_CUDA_API_VERSION
	.align		4
        /*0000*/ 	.byte	0x04, 0x37
        /*0002*/ 	.short	(.L_9 - .L_8)
.L_8:
        /*0004*/ 	.word	0x0000007c


	//----- nvinfo : EIATTR_KPARAM_INFO
	.align		4
.L_9:
        /*0008*/ 	.byte	0x04, 0x17
        /*000a*/ 	.short	(.L_11 - .L_10)
.L_10:
        /*000c*/ 	.word	0x00000000
        /*0010*/ 	.short	0x0004
        /*0012*/ 	.short	0x0020
        /*0014*/ 	.byte	0x00, 0xf0, 0x11, 0x00


	//----- nvinfo : EIATTR_KPARAM_INFO
	.align		4
.L_11:
        /*0018*/ 	.byte	0x04, 0x17
        /*001a*/ 	.short	(.L_13 - .L_12)
.L_12:
        /*001c*/ 	.word	0x00000000
        /*0020*/ 	.short	0x0003
        /*0022*/ 	.short	0x0018
        /*0024*/ 	.byte	0x00, 0xf0, 0x21, 0x00


	//----- nvinfo : EIATTR_KPARAM_INFO
	.align		4
.L_13:
        /*0028*/ 	.byte	0x04, 0x17
        /*002a*/ 	.short	(.L_15 - .L_14)
.L_14:
        /*002c*/ 	.word	0x00000000
        /*0030*/ 	.short	0x0002
        /*0032*/ 	.short	0x0010
        /*0034*/ 	.byte	0x00, 0xf0, 0x21, 0x00


	//----- nvinfo : EIATTR_KPARAM_INFO
	.align		4
.L_15:
        /*0038*/ 	.byte	0x04, 0x17
        /*003a*/ 	.short	(.L_17 - .L_16)
.L_16:
        /*003c*/ 	.word	0x00000000
        /*0040*/ 	.short	0x0001
        /*0042*/ 	.short	0x0008
        /*0044*/ 	.byte	0x00, 0xf0, 0x21, 0x00


	//----- nvinfo : EIATTR_KPARAM_INFO
	.align		4
.L_17:
        /*0048*/ 	.byte	0x04, 0x17
        /*004a*/ 	.short	(.L_19 - .L_18)
.L_18:
        /*004c*/ 	.word	0x00000000
        /*0050*/ 	.short	0x0000
        /*0052*/ 	.short	0x0000
        /*0054*/ 	.byte	0x00, 0xf0, 0x21, 0x00


	//----- nvinfo : EIATTR_SPARSE_MMA_MASK
	.align		4
.L_19:
        /*0058*/ 	.byte	0x03, 0x50
        /*005a*/ 	.short	0x0000


	//----- nvinfo : EIATTR_MAXREG_COUNT
	.align		4
        /*005c*/ 	.byte	0x03, 0x1b
        /*005e*/ 	.short	0x00ff


	//----- nvinfo : EIATTR_COOP_GROUP_MASK_REGIDS
	.align		4
        /*0060*/ 	.byte	0x04, 0x29
        /*0062*/ 	.short	(.L_21 - .L_20)


	//   ....[0]....
.L_20:
        /*0064*/ 	.word	0xffffffff


	//----- nvinfo : EIATTR_COOP_GROUP_INSTR_OFFSETS
	.align		4
.L_21:
        /*0068*/ 	.byte	0x04, 0x28
        /*006a*/ 	.short	(.L_23 - .L_22)


	//   ....[0]....
.L_22:
        /*006c*/ 	.word	0x00001a50


	//----- nvinfo : EIATTR_EXIT_INSTR_OFFSETS
	.align		4
.L_23:
        /*0070*/ 	.byte	0x04, 0x1c
        /*0072*/ 	.short	(.L_25 - .L_24)


	//   ....[0]....
.L_24:
        /*0074*/ 	.word	0x00000040


	//   ....[1]....
        /*0078*/ 	.word	0x00004b80


	//   ....[2]....
        /*007c*/ 	.word	0x00004ba0


	//----- nvinfo : EIATTR_MAX_THREADS
	.align		4
.L_25:
        /*0080*/ 	.byte	0x04, 0x05
        /*0082*/ 	.short	(.L_27 - .L_26)
.L_26:
        /*0084*/ 	.word	0x00000080
        /*0088*/ 	.word	0x00000001
        /*008c*/ 	.word	0x00000001


	//----- nvinfo : EIATTR_CBANK_PARAM_SIZE
	.align		4
.L_27:
        /*0090*/ 	.byte	0x03, 0x19
        /*0092*/ 	.short	0x0024


	//----- nvinfo : EIATTR_PARAM_CBANK
	.align		4
        /*0094*/ 	.byte	0x04, 0x0a
        /*0096*/ 	.short	(.L_29 - .L_28)
	.align		4
.L_28:
        /*0098*/ 	.word	index@(.nv.constant0.triton_mm)
        /*009c*/ 	.short	0x0210
        /*009e*/ 	.short	0x0024


	//----- nvinfo : EIATTR_SW_WAR
	.align		4
.L_29:
        /*00a0*/ 	.byte	0x04, 0x36
        /*00a2*/ 	.short	(.L_31 - .L_30)
.L_30:
        /*00a4*/ 	.word	0x00000008
.L_31:


//--------------------- .nv.callgraph             --------------------------
	.section	.nv.callgraph,"",@"SHT_CUDA_CALLGRAPH"
	.align	4
	.sectionentsize	8
	.align		4
        /*0000*/ 	.word	0x00000000
	.align		4
        /*0004*/ 	.word	0xffffffff
	.align		4
        /*0008*/ 	.word	0x00000000
	.align		4
        /*000c*/ 	.word	0xfffffffe
	.align		4
        /*0010*/ 	.word	0x00000000
	.align		4
        /*0014*/ 	.word	0xfffffffd
	.align		4
        /*0018*/ 	.word	0x00000000
	.align		4
        /*001c*/ 	.word	0xfffffffc


//--------------------- .text.triton_mm           --------------------------
	.section	.text.triton_mm,"ax",@progbits
	.sectionflags	@"SHF_BARRIERS=1"
	.align	128
        .global         triton_mm
        .type           triton_mm,@function
        .size           triton_mm,(.L_x_2 - triton_mm)
        .other          triton_mm,@"STO_CUDA_ENTRY STV_DEFAULT"
triton_mm:
.text.triton_mm:
[----:B------:R-:W1:Y:S02]  /*0000*/  LDC R1, c[0x0][0x28] ;  /* 0x00000a00ff017b82 */ /* 0x000e640000000800 */
[----:B------:R-:W2:Y:S02]  /*0010*/  LDC R0, c[0x0][0x230] ;  /* 0x00008c00ff007b82 */ /* 0x000ea40000000800 */
[----:B--2---:R-:W-:-:S05]  /*0020*/  IMAD R2, R0, 0xc00, RZ ;  /* 0x00000c0000027824 */ /* 0x004fca00078e02ff */
[----:B------:R-:W-:-:S13]  /*0030*/  ISETP.NE.AND P0, PT, R2, RZ, PT ;  /* 0x000000ff0200720c */ /* 0x000fda0003f05270 */
[----:B------:R-:W-:Y:S05]  /*0040*/  @!P0 EXIT ;  /* 0x000000000000894d */ /* 0x000fea0003800000 */
[----:B------:R-:W2:Y:S01]  /*0050*/  S2R R10, SR_CTAID.X ;  /* 0x00000000000a7919 */ /* 0x000ea20000002500 */
[----:B------:R-:W-:Y:S01]  /*0060*/  VIADD R2, R0, 0x7f ;  /* 0x0000007f00027836 */ /* 0x000fe20000000000 */
[----:B------:R-:W-:Y:S01]  /*0070*/  IABS R35, R0 ;  /* 0x0000000000237213 */ /* 0x000fe20000000000 */
[----:B------:R-:W3:Y:S01]  /*0080*/  S2UR UR4, SR_CgaCtaId ;  /* 0x00000000000479c3 */ /* 0x000ee20000008800 */
[----:B------:R-:W-:Y:S01]  /*0090*/  UMOV UR24, 0x400 ;  /* 0x0000040000187882 */ /* 0x000fe20000000000 */
[----:B------:R-:W-:Y:S01]  /*00a0*/  ULDC.64 UR30, c[0x0][0x208] ;  /* 0x00008200001e7ab9 */ /* 0x000fe20000000a00 */
[----:B------:R-:W-:Y:S02]  /*00b0*/  SHF.R.S32.HI R3, RZ, 0x1f, R2 ;  /* 0x0000001fff037819 */ /* 0x000fe40000011402 */
[----:B------:R-:W-:Y:S02]  /*00c0*/  CS2R R88, SRZ ;  /* 0x0000000000587805 */ /* 0x000fe4000001ff00 */
[----:B------:R-:W-:-:S02]  /*00d0*/  CS2R R90, SRZ ;  /* 0x00000000005a7805 */ /* 0x000fc4000001ff00 */
[----:B------:R-:W-:Y:S02]  /*00e0*/  CS2R R92, SRZ ;  /* 0x00000000005c7805 */ /* 0x000fe4000001ff00 */
[----:B------:R-:W-:Y:S01]  /*00f0*/  LEA.HI R3, R3, R2, RZ, 0x7 ;  /* 0x0000000203037211 */ /* 0x000fe200078f38ff */
[----:B------:R-:W4:Y:S01]  /*0100*/  LDC.64 R50, c[0x0][0x220] ;  /* 0x00008800ff327b82 */ /* 0x000f220000000a00 */
[----:B------:R-:W-:Y:S02]  /*0110*/  CS2R R94, SRZ ;  /* 0x00000000005e7805 */ /* 0x000fe4000001ff00 */
[----:B------:R-:W-:Y:S02]  /*0120*/  CS2R R96, SRZ ;  /* 0x0000000000607805 */ /* 0x000fe4000001ff00 */
[----:B------:R-:W-:Y:S02]  /*0130*/  CS2R R98, SRZ ;  /* 0x0000000000627805 */ /* 0x000fe4000001ff00 */
[----:B------:R-:W-:-:S02]  /*0140*/  CS2R R100, SRZ ;  /* 0x0000000000647805 */ /* 0x000fc4000001ff00 */
[----:B------:R-:W-:Y:S02]  /*0150*/  CS2R R102, SRZ ;  /* 0x0000000000667805 */ /* 0x000fe4000001ff00 */
[----:B------:R-:W-:Y:S02]  /*0160*/  CS2R R104, SRZ ;  /* 0x0000000000687805 */ /* 0x000fe4000001ff00 */
        /* <DEDUP_REMOVED lines=8> */
[----:B------:R-:W-:Y:S01]  /*01f0*/  CS2R R122, SRZ ;  /* 0x00000000007a7805 */ /* 0x000fe2000001ff00 */
[----:B---3--:R-:W-:Y:S01]  /*0200*/  UPRMT UR24, UR4, 0x654, UR24 ;  /* 0x0000065404187896 */ /* 0x008fe20008000018 */
[----:B------:R-:W-:-:S02]  /*0210*/  CS2R R124, SRZ ;  /* 0x00000000007c7805 */ /* 0x000fc4000001ff00 */
[----:B------:R-:W-:Y:S02]  /*0220*/  CS2R R126, SRZ ;  /* 0x00000000007e7805 */ /* 0x000fe4000001ff00 */
[----:B------:R-:W-:Y:S02]  /*0230*/  CS2R R128, SRZ ;  /* 0x0000000000807805 */ /* 0x000fe4000001ff00 */
[----:B------:R-:W-:Y:S01]  /*0240*/  CS2R R130, SRZ ;  /* 0x0000000000827805 */ /* 0x000fe2000001ff00 */
[C---:B--2---:R-:W-:Y:S01]  /*0250*/  IMAD.HI R4, R10.reuse, 0x2aaaaaab, RZ ;  /* 0x2aaaaaab0a047827 */ /* 0x044fe200078e02ff */
[----:B------:R-:W-:Y:S02]  /*0260*/  ISETP.GE.AND P1, PT, R10, RZ, PT ;  /* 0x000000ff0a00720c */ /* 0x000fe40003f26270 */
[----:B------:R-:W-:Y:S02]  /*0270*/  CS2R R132, SRZ ;  /* 0x0000000000847805 */ /* 0x000fe4000001ff00 */
[----:B------:R-:W-:-:S02]  /*0280*/  CS2R R134, SRZ ;  /* 0x0000000000867805 */ /* 0x000fc4000001ff00 */
[----:B------:R-:W-:Y:S02]  /*0290*/  CS2R R136, SRZ ;  /* 0x0000000000887805 */ /* 0x000fe4000001ff00 */
[----:B------:R-:W-:Y:S02]  /*02a0*/  SHF.R.U32.HI R5, RZ, 0x1f, R4 ;  /* 0x0000001fff057819 */ /* 0x000fe40000011604 */
[----:B------:R-:W-:Y:S02]  /*02b0*/  CS2R R138, SRZ ;  /* 0x00000000008a7805 */ /* 0x000fe4000001ff00 */
[----:B------:R-:W-:Y:S02]  /*02c0*/  CS2R R140, SRZ ;  /* 0x00000000008c7805 */ /* 0x000fe4000001ff00 */
[----:B------:R-:W-:Y:S02]  /*02d0*/  CS2R R142, SRZ ;  /* 0x00000000008e7805 */ /* 0x000fe4000001ff00 */
[----:B------:R-:W-:-:S02]  /*02e0*/  LEA.HI.SX32 R5, R4, R5, 0x1b ;  /* 0x0000000504057211 */ /* 0x000fc400078fdaff */
[----:B------:R-:W-:Y:S02]  /*02f0*/  CS2R R144, SRZ ;  /* 0x0000000000907805 */ /* 0x000fe4000001ff00 */
[----:B------:R-:W-:Y:S02]  /*0300*/  CS2R R146, SRZ ;  /* 0x0000000000927805 */ /* 0x000fe4000001ff00 */
[----:B------:R-:W-:Y:S02]  /*0310*/  CS2R R148, SRZ ;  /* 0x0000000000947805 */ /* 0x000fe4000001ff00 */
[----:B------:R-:W-:Y:S01]  /*0320*/  CS2R R150, SRZ ;  /* 0x0000000000967805 */ /* 0x000fe2000001ff00 */
[----:B------:R-:W-:Y:S01]  /*0330*/  IMAD.SHL.U32 R4, R5, 0x8, RZ ;  /* 0x0000000805047824 */ /* 0x000fe200078e00ff */
[----:B------:R-:W-:Y:S02]  /*0340*/  CS2R R68, SRZ ;  /* 0x0000000000447805 */ /* 0x000fe4000001ff00 */
[----:B------:R-:W-:-:S02]  /*0350*/  CS2R R70, SRZ ;  /* 0x0000000000467805 */ /* 0x000fc4000001ff00 */
[----:B------:R-:W-:Y:S02]  /*0360*/  CS2R R72, SRZ ;  /* 0x0000000000487805 */ /* 0x000fe4000001ff00 */
[----:B------:R-:W-:Y:S02]  /*0370*/  CS2R R74, SRZ ;  /* 0x00000000004a7805 */ /* 0x000fe4000001ff00 */
[----:B------:R-:W-:Y:S02]  /*0380*/  LEA.HI.SX32 R3, R3, -R4, 0x19 ;  /* 0x8000000403037211 */ /* 0x000fe400078fcaff */
[----:B------:R-:W-:Y:S02]  /*0390*/  CS2R R76, SRZ ;  /* 0x00000000004c7805 */ /* 0x000fe4000001ff00 */
[----:B------:R-:W-:Y:S02]  /*03a0*/  CS2R R78, SRZ ;  /* 0x00000000004e7805 */ /* 0x000fe4000001ff00 */
[----:B------:R-:W-:-:S02]  /*03b0*/  CS2R R80, SRZ ;  /* 0x0000000000507805 */ /* 0x000fc4000001ff00 */
[----:B------:R-:W-:Y:S02]  /*03c0*/  VIMNMX R6, R3, 0x8, PT ;  /* 0x0000000803067848 */ /* 0x000fe40003fe0100 */
[----:B------:R-:W-:Y:S02]  /*03d0*/  CS2R R82, SRZ ;  /* 0x0000000000527805 */ /* 0x000fe4000001ff00 */
[----:B------:R-:W-:Y:S02]  /*03e0*/  CS2R R84, SRZ ;  /* 0x0000000000547805 */ /* 0x000fe4000001ff00 */
[----:B------:R-:W-:Y:S02]  /*03f0*/  CS2R R86, SRZ ;  /* 0x0000000000567805 */ /* 0x000fe4000001ff00 */
[-C--:B------:R-:W-:Y:S01]  /*0400*/  IABS R12, R6.reuse ;  /* 0x00000006000c7213 */ /* 0x080fe20000000000 */
[----:B------:R-:W-:Y:S01]  /*0410*/  UMOV UR25, 0x1 ;  /* 0x0000000100197882 */ /* 0x000fe20000000000 */
[----:B------:R-:W-:Y:S01]  /*0420*/  IABS R8, R6 ;  /* 0x0000000600087213 */ /* 0x000fe20000000000 */
[----:B------:R-:W-:Y:S01]  /*0430*/  UMOV UR26, 0xffffffff ;  /* 0xffffffff001a7882 */ /* 0x000fe20000000000 */
[----:B------:R-:W2:Y:S01]  /*0440*/  I2F.RP R7, R12 ;  /* 0x0000000c00077306 */ /* 0x000ea20000209400 */
[----:B------:R-:W-:Y:S01]  /*0450*/  UMOV UR4, URZ ;  /* 0x0000003f00047c82 */ /* 0x000fe20008000000 */
[----:B------:R-:W-:Y:S01]  /*0460*/  UMOV UR5, URZ ;  /* 0x0000003f00057c82 */ /* 0x000fe20008000000 */
[----:B------:R-:W-:-:S05]  /*0470*/  IMAD.MOV R14, RZ, RZ, -R8 ;  /* 0x000000ffff0e7224 */ /* 0x000fca00078e0a08 */
[----:B------:R-:W3:Y:S08]  /*0480*/  I2F.RP R8, R35 ;  /* 0x0000002300087306 */ /* 0x000ef00000209400 */
[----:B--2---:R-:W2:Y:S08]  /*0490*/  MUFU.RCP R7, R7 ;  /* 0x0000000700077308 */ /* 0x004eb00000001000 */
[----:B---3--:R-:W-:Y:S01]  /*04a0*/  MUFU.RCP R8, R8 ;  /* 0x0000000800087308 */ /* 0x008fe20000001000 */
[----:B--2---:R-:W-:Y:S01]  /*04b0*/  VIADD R2, R7, 0xffffffe ;  /* 0x0ffffffe07027836 */ /* 0x004fe20000000000 */
[----:B------:R-:W-:-:S06]  /*04c0*/  IABS R7, R10 ;  /* 0x0000000a00077213 */ /* 0x000fcc0000000000 */
[----:B------:R2:W3:Y:S02]  /*04d0*/  F2I.FTZ.U32.TRUNC.NTZ R3, R2 ;  /* 0x0000000200037305 */ /* 0x0004e4000021f000 */
[----:B--2---:R-:W-:Y:S02]  /*04e0*/  IMAD.MOV.U32 R2, RZ, RZ, RZ ;  /* 0x000000ffff027224 */ /* 0x004fe400078e00ff */
[----:B---3--:R-:W-:-:S04]  /*04f0*/  IMAD.MOV R9, RZ, RZ, -R3 ;  /* 0x000000ffff097224 */ /* 0x008fc800078e0a03 */
[----:B------:R-:W-:-:S04]  /*0500*/  IMAD R9, R9, R12, RZ ;  /* 0x0000000c09097224 */ /* 0x000fc800078e02ff */
[----:B------:R-:W-:-:S04]  /*0510*/  IMAD.HI.U32 R3, R3, R9, R2 ;  /* 0x0000000903037227 */ /* 0x000fc800078e0002 */
[----:B------:R-:W-:Y:S02]  /*0520*/  IMAD R9, R5, -0xc0, R10 ;  /* 0xffffff4005097824 */ /* 0x000fe400078e020a */
[----:B------:R-:W-:-:S03]  /*0530*/  IMAD.HI.U32 R2, R3, R7, RZ ;  /* 0x0000000703027227 */ /* 0x000fc600078e00ff */
[----:B------:R-:W-:Y:S01]  /*0540*/  IABS R10, R9 ;  /* 0x00000009000a7213 */ /* 0x000fe20000000000 */
[----:B------:R-:W-:Y:S02]  /*0550*/  IMAD R7, R2, R14, R7 ;  /* 0x0000000e02077224 */ /* 0x000fe400078e0207 */
[----:B------:R-:W2:Y:S01]  /*0560*/  S2R R2, SR_TID.X ;  /* 0x0000000000027919 */ /* 0x000ea20000002100 */
[----:B------:R-:W-:Y:S01]  /*0570*/  VIADD R5, R8, 0xffffffe ;  /* 0x0ffffffe08057836 */ /* 0x000fe20000000000 */
[----:B------:R-:W-:Y:S01]  /*0580*/  LOP3.LUT R8, RZ, R6, RZ, 0x33, !PT ;  /* 0x00000006ff087212 */ /* 0x000fe200078e33ff */
[----:B------:R-:W-:Y:S01]  /*0590*/  IMAD.HI.U32 R3, R3, R10, RZ ;  /* 0x0000000a03037227 */ /* 0x000fe200078e00ff */
[----:B------:R-:W-:-:S03]  /*05a0*/  ISETP.GT.U32.AND P0, PT, R12, R7, PT ;  /* 0x000000070c00720c */ /* 0x000fc60003f04070 */
[----:B------:R-:W3:Y:S01]  /*05b0*/  F2I.FTZ.U32.TRUNC.NTZ R5, R5 ;  /* 0x0000000500057305 */ /* 0x000ee2000021f000 */
[----:B------:R-:W-:-:S05]  /*05c0*/  IMAD R10, R3, R14, R10 ;  /* 0x0000000e030a7224 */ /* 0x000fca00078e020a */
[----:B------:R-:W-:-:S04]  /*05d0*/  ISETP.GT.U32.AND P2, PT, R12, R10, PT ;  /* 0x0000000a0c00720c */ /* 0x000fc80003f44070 */
[----:B------:R-:W-:-:S05]  /*05e0*/  @!P0 IMAD.IADD R7, R7, 0x1, -R12 ;  /* 0x0000000107078824 */ /* 0x000fca00078e0a0c */
[----:B------:R-:W-:Y:S01]  /*05f0*/  ISETP.GT.U32.AND P0, PT, R12, R7, PT ;  /* 0x000000070c00720c */ /* 0x000fe20003f04070 */
[----:B---3--:R-:W-:-:S03]  /*0600*/  IMAD.MOV R11, RZ, RZ, -R5 ;  /* 0x000000ffff0b7224 */ /* 0x008fc600078e0a05 */
[----:B------:R-:W-:Y:S02]  /*0610*/  @!P2 IMAD.IADD R10, R10, 0x1, -R12 ;  /* 0x000000010a0aa824 */ /* 0x000fe400078e0a0c */
[----:B------:R-:W-:Y:S01]  /*0620*/  @!P2 VIADD R3, R3, 0x1 ;  /* 0x000000010303a836 */ /* 0x000fe20000000000 */
[--C-:B--2---:R-:W-:Y:S02]  /*0630*/  SHF.R.U32.HI R14, RZ, 0x3, R2.reuse ;  /* 0x00000003ff0e7819 */ /* 0x104fe40000011602 */
[----:B------:R-:W-:-:S04]  /*0640*/  SHF.R.U32.HI R164, RZ, 0x5, R2 ;  /* 0x00000005ffa47819 */ /* 0x000fc80000011602 */
[----:B------:R-:W-:Y:S01]  /*0650*/  @!P0 IMAD.IADD R7, R7, 0x1, -R12 ;  /* 0x0000000107078824 */ /* 0x000fe200078e0a0c */
[----:B------:R-:W-:Y:S02]  /*0660*/  ISETP.NE.AND P0, PT, R6, RZ, PT ;  /* 0x000000ff0600720c */ /* 0x000fe40003f05270 */
[----:B------:R-:W-:Y:S01]  /*0670*/  SGXT.U32 R14, R14, 0x4 ;  /* 0x000000040e0e781a */ /* 0x000fe20000000000 */
[----:B------:R-:W-:Y:S01]  /*0680*/  @!P1 IMAD.MOV R7, RZ, RZ, -R7 ;  /* 0x000000ffff079224 */ /* 0x000fe200078e0a07 */
[----:B------:R-:W-:Y:S02]  /*0690*/  LOP3.LUT R6, R9, R6, RZ, 0x3c, !PT ;  /* 0x0000000609067212 */ /* 0x000fe400078e3cff */
[----:B------:R-:W-:Y:S02]  /*06a0*/  ISETP.GE.U32.AND P1, PT, R10, R12, PT ;  /* 0x0000000c0a00720c */ /* 0x000fe40003f26070 */
[----:B------:R-:W-:Y:S02]  /*06b0*/  SEL R7, R8, R7, !P0 ;  /* 0x0000000708077207 */ /* 0x000fe40004000000 */
[----:B------:R-:W-:-:S02]  /*06c0*/  ISETP.GE.AND P3, PT, R6, RZ, PT ;  /* 0x000000ff0600720c */ /* 0x000fc40003f66270 */
[----:B------:R-:W-:Y:S01]  /*06d0*/  LOP3.LUT R200, R164, 0x7fffffc, RZ, 0xc0, !PT ;  /* 0x07fffffca4c87812 */ /* 0x000fe200078ec0ff */
[----:B------:R-:W-:Y:S02]  /*06e0*/  IMAD.IADD R7, R4, 0x1, R7 ;  /* 0x0000000104077824 */ /* 0x000fe400078e0207 */
[----:B------:R-:W-:Y:S02]  /*06f0*/  IMAD.MOV.U32 R4, RZ, RZ, R11 ;  /* 0x000000ffff047224 */ /* 0x000fe400078e000b */
[----:B------:R-:W-:Y:S02]  /*0700*/  IMAD.SHL.U32 R7, R7, 0x80, RZ ;  /* 0x0000008007077824 */ /* 0x000fe400078e00ff */
[----:B------:R-:W-:Y:S02]  /*0710*/  IMAD R11, R4, R35, RZ ;  /* 0x00000023040b7224 */ /* 0x000fe400078e02ff */
[----:B------:R-:W-:Y:S01]  /*0720*/  IMAD.MOV.U32 R4, RZ, RZ, RZ ;  /* 0x000000ffff047224 */ /* 0x000fe200078e00ff */
[----:B------:R-:W-:Y:S01]  /*0730*/  LOP3.LUT R13, R7, R14, RZ, 0xfc, !PT ;  /* 0x0000000e070d7212 */ /* 0x000fe200078efcff */
[----:B------:R-:W-:Y:S01]  /*0740*/  @P1 VIADD R3, R3, 0x1 ;  /* 0x0000000103031836 */ /* 0x000fe20000000000 */
[----:B------:R-:W-:Y:S01]  /*0750*/  LOP3.LUT R15, R7, 0x10, R14, 0xfe, !PT ;  /* 0x00000010070f7812 */ /* 0x000fe200078efe0e */
[----:B------:R-:W-:Y:S01]  /*0760*/  IMAD.HI.U32 R5, R5, R11, R4 ;  /* 0x0000000b05057227 */ /* 0x000fe200078e0004 */
[----:B------:R-:W-:-:S02]  /*0770*/  IABS R16, R13 ;  /* 0x0000000d00107213 */ /* 0x000fc40000000000 */
[----:B------:R-:W-:Y:S01]  /*0780*/  IABS R9, R15 ;  /* 0x0000000f00097213 */ /* 0x000fe20000000000 */
[----:B------:R-:W-:Y:S01]  /*0790*/  @!P3 IMAD.MOV R3, RZ, RZ, -R3 ;  /* 0x000000ffff03b224 */ /* 0x000fe200078e0a03 */
[----:B------:R-:W-:Y:S01]  /*07a0*/  LOP3.LUT R17, R7, 0x20, R14, 0xfe, !PT ;  /* 0x0000002007117812 */ /* 0x000fe200078efe0e */
[----:B------:R-:W-:Y:S01]  /*07b0*/  IMAD.HI.U32 R4, R5, R16, RZ ;  /* 0x0000001005047227 */ /* 0x000fe200078e00ff */
[----:B------:R-:W-:Y:S02]  /*07c0*/  LOP3.LUT R21, R7, 0x30, R14, 0xfe, !PT ;  /* 0x0000003007157812 */ /* 0x000fe400078efe0e */
[----:B------:R-:W-:Y:S01]  /*07d0*/  IABS R18, R17 ;  /* 0x0000001100127213 */ /* 0x000fe20000000000 */
[----:B------:R-:W-:Y:S01]  /*07e0*/  IMAD.MOV R10, RZ, RZ, -R4 ;  /* 0x000000ffff0a7224 */ /* 0x000fe200078e0a04 */
[----:B------:R-:W-:Y:S01]  /*07f0*/  IABS R20, R21 ;  /* 0x0000001500147213 */ /* 0x000fe20000000000 */
[----:B------:R-:W-:Y:S01]  /*0800*/  IMAD.MOV.U32 R12, RZ, RZ, R9 ;  /* 0x000000ffff0c7224 */ /* 0x000fe200078e0009 */
[----:B------:R-:W-:Y:S01]  /*0810*/  ISETP.GE.AND P4, PT, R13, RZ, PT ;  /* 0x000000ff0d00720c */ /* 0x000fe20003f86270 */
[----:B------:R-:W-:-:S02]  /*0820*/  IMAD R6, R35, R10, R16 ;  /* 0x0000000a23067224 */ /* 0x000fc400078e0210 */
[----:B------:R-:W-:-:S03]  /*0830*/  IMAD.HI.U32 R4, R5, R12, RZ ;  /* 0x0000000c05047227 */ /* 0x000fc600078e00ff */
[----:B------:R-:W-:Y:S01]  /*0840*/  ISETP.GT.U32.AND P2, PT, R35, R6, PT ;  /* 0x000000062300720c */ /* 0x000fe20003f44070 */
[----:B------:R-:W-:-:S04]  /*0850*/  IMAD.HI.U32 R9, R5, R18, RZ ;  /* 0x0000001205097227 */ /* 0x000fc800078e00ff */
[----:B------:R-:W-:Y:S02]  /*0860*/  IMAD.MOV R4, RZ, RZ, -R4 ;  /* 0x000000ffff047224 */ /* 0x000fe400078e0a04 */
[----:B------:R-:W-:Y:S02]  /*0870*/  IMAD.MOV R11, RZ, RZ, -R9 ;  /* 0x000000ffff0b7224 */ /* 0x000fe400078e0a09 */
[----:B------:R-:W-:-:S04]  /*0880*/  IMAD.HI.U32 R10, R5, R20, RZ ;  /* 0x00000014050a7227 */ /* 0x000fc800078e00ff */
[----:B------:R-:W-:Y:S01]  /*0890*/  IMAD R9, R35, R4, R12 ;  /* 0x0000000423097224 */ /* 0x000fe200078e020c */
[----:B------:R-:W-:Y:S01]  /*08a0*/  SEL R4, R8, R3, !P0 ;  /* 0x0000000308047207 */ /* 0x000fe20004000000 */
[----:B------:R-:W-:Y:S01]  /*08b0*/  IMAD.MOV R10, RZ, RZ, -R10 ;  /* 0x000000ffff0a7224 */ /* 0x000fe200078e0a0a */
[----:B------:R-:W-:Y:S01]  /*08c0*/  ISETP.GE.AND P0, PT, R15, RZ, PT ;  /* 0x000000ff0f00720c */ /* 0x000fe20003f06270 */
[C---:B------:R-:W-:Y:S01]  /*08d0*/  IMAD R18, R35.reuse, R11, R18 ;  /* 0x0000000b23127224 */ /* 0x040fe200078e0212 */
[----:B------:R-:W-:Y:S01]  /*08e0*/  LOP3.LUT R11, R7, 0x40, R14, 0xfe, !PT ;  /* 0x00000040070b7812 */ /* 0x000fe200078efe0e */
[C---:B------:R-:W-:Y:S01]  /*08f0*/  IMAD R19, R35.reuse, R10, R20 ;  /* 0x0000000a23137224 */ /* 0x040fe200078e0214 */
[C---:B------:R-:W-:Y:S01]  /*0900*/  ISETP.GT.U32.AND P1, PT, R35.reuse, R9, PT ;  /* 0x000000092300720c */ /* 0x040fe20003f24070 */
[----:B------:R-:W-:Y:S01]  /*0910*/  @!P2 IMAD.IADD R6, R6, 0x1, -R35 ;  /* 0x000000010606a824 */ /* 0x000fe200078e0a23 */
[----:B------:R-:W-:Y:S01]  /*0920*/  IABS R20, R11 ;  /* 0x0000000b00147213 */ /* 0x000fe20000000000 */
[----:B------:R-:W-:Y:S01]  /*0930*/  IMAD.SHL.U32 R4, R4, 0x80, RZ ;  /* 0x0000008004047824 */ /* 0x000fe200078e00ff */
[----:B------:R-:W-:-:S02]  /*0940*/  ISETP.GT.U32.AND P5, PT, R35, R18, PT ;  /* 0x000000122300720c */ /* 0x000fc40003fa4070 */
[----:B------:R-:W-:Y:S01]  /*0950*/  ISETP.GT.U32.AND P3, PT, R35, R6, PT ;  /* 0x000000062300720c */ /* 0x000fe20003f64070 */
[----:B------:R-:W-:Y:S01]  /*0960*/  IMAD.HI.U32 R3, R5, R20, RZ ;  /* 0x0000001405037227 */ /* 0x000fe200078e00ff */
[----:B------:R-:W-:Y:S02]  /*0970*/  ISETP.GT.U32.AND P2, PT, R35, R19, PT ;  /* 0x000000132300720c */ /* 0x000fe40003f44070 */
[----:B------:R-:W-:Y:S01]  /*0980*/  LOP3.LUT R12, R7, 0x50, R14, 0xfe, !PT ;  /* 0x00000050070c7812 */ /* 0x000fe200078efe0e */
[----:B------:R-:W-:Y:S01]  /*0990*/  IMAD.MOV R3, RZ, RZ, -R3 ;  /* 0x000000ffff037224 */ /* 0x000fe200078e0a03 */
[----:B------:R-:W-:Y:S01]  /*09a0*/  LOP3.LUT R33, R4, R14, RZ, 0xfc, !PT ;  /* 0x0000000e04217212 */ /* 0x000fe200078efcff */
[--C-:B------:R-:W-:Y:S01]  /*09b0*/  @!P1 IMAD.IADD R9, R9, 0x1, -R35.reuse ;  /* 0x0000000109099824 */ /* 0x100fe200078e0a23 */
[----:B------:R-:W-:Y:S01]  /*09c0*/  IABS R10, R12 ;  /* 0x0000000c000a7213 */ /* 0x000fe20000000000 */
[C---:B------:R-:W-:Y:S01]  /*09d0*/  IMAD R20, R35.reuse, R3, R20 ;  /* 0x0000000323147224 */ /* 0x040fe200078e0214 */
[----:B------:R-:W-:Y:S01]  /*09e0*/  LOP3.LUT R3, R7, 0x60, R14, 0xfe, !PT ;  /* 0x0000006007037812 */ /* 0x000fe200078efe0e */
[--C-:B------:R-:W-:Y:S01]  /*09f0*/  @!P5 IMAD.IADD R18, R18, 0x1, -R35.reuse ;  /* 0x000000011212d824 */ /* 0x100fe200078e0a23 */
[C---:B------:R-:W-:Y:S01]  /*0a00*/  ISETP.GT.U32.AND P5, PT, R35.reuse, R9, PT ;  /* 0x000000092300720c */ /* 0x040fe20003fa4070 */
[--C-:B------:R-:W-:Y:S01]  /*0a10*/  @!P3 IMAD.IADD R6, R6, 0x1, -R35.reuse ;  /* 0x000000010606b824 */ /* 0x100fe200078e0a23 */
[----:B------:R-:W-:Y:S01]  /*0a20*/  ISETP.GT.U32.AND P3, PT, R35, R20, PT ;  /* 0x000000142300720c */ /* 0x000fe20003f64070 */
[----:B------:R-:W-:Y:S01]  /*0a30*/  @!P2 IMAD.IADD R19, R19, 0x1, -R35 ;  /* 0x000000011313a824 */ /* 0x000fe200078e0a23 */
[----:B------:R-:W-:Y:S01]  /*0a40*/  ISETP.GE.AND P2, PT, R17, RZ, PT ;  /* 0x000000ff1100720c */ /* 0x000fe20003f46270 */
[----:B------:R-:W-:Y:S01]  /*0a50*/  IMAD.MOV.U32 R15, RZ, RZ, R6 ;  /* 0x000000ffff0f7224 */ /* 0x000fe200078e0006 */
[----:B------:R-:W-:Y:S01]  /*0a60*/  SHF.R.U32.HI R6, RZ, 0x4, R2 ;  /* 0x00000004ff067819 */ /* 0x000fe20000011602 */
[----:B------:R-:W-:Y:S01]  /*0a70*/  IMAD.HI.U32 R8, R5, R10, RZ ;  /* 0x0000000a05087227 */ /* 0x000fe200078e00ff */
[----:B------:R-:W-:-:S02]  /*0a80*/  IABS R22, R3 ;  /* 0x0000000300167213 */ /* 0x000fc40000000000 */
[----:B------:R-:W-:Y:S01]  /*0a90*/  SGXT.U32 R6, R6, 0x3 ;  /* 0x000000030606781a */ /* 0x000fe20000000000 */
[----:B------:R-:W-:Y:S01]  /*0aa0*/  IMAD.MOV R8, RZ, RZ, -R8 ;  /* 0x000000ffff087224 */ /* 0x000fe200078e0a08 */
[----:B------:R-:W-:Y:S01]  /*0ab0*/  ISETP.GT.U32.AND P1, PT, R35, R19, PT ;  /* 0x000000132300720c */ /* 0x000fe20003f24070 */
[--C-:B------:R-:W-:Y:S01]  /*0ac0*/  @!P5 IMAD.IADD R9, R9, 0x1, -R35.reuse ;  /* 0x000000010909d824 */ /* 0x100fe200078e0a23 */
[----:B------:R-:W-:Y:S01]  /*0ad0*/  ISETP.GT.U32.AND P6, PT, R35, R18, PT ;  /* 0x000000122300720c */ /* 0x000fe20003fc4070 */
[----:B------:R-:W-:Y:S01]  /*0ae0*/  @!P3 IMAD.IADD R20, R20, 0x1, -R35 ;  /* 0x000000011414b824 */ /* 0x000fe200078e0a23 */
[----:B------:R-:W-:Y:S01]  /*0af0*/  ISETP.GE.AND P3, PT, R3, RZ, PT ;  /* 0x000000ff0300720c */ /* 0x000fe20003f66270 */
[----:B------:R-:W-:Y:S01]  /*0b00*/  IMAD.MOV.U32 R17, RZ, RZ, R9 ;  /* 0x000000ffff117224 */ /* 0x000fe200078e0009 */
[----:B------:R-:W-:Y:S01]  /*0b10*/  LOP3.LUT R3, R7, R6, RZ, 0xfc, !PT ;  /* 0x0000000607037212 */ /* 0x000fe200078efcff */
[----:B------:R-:W-:Y:S01]  /*0b20*/  IMAD.HI.U32 R6, R5, R22, RZ ;  /* 0x0000001605067227 */ /* 0x000fe200078e00ff */
[----:B------:R-:W-:-:S02]  /*0b30*/  LOP3.LUT R7, R7, 0x70, R14, 0xfe, !PT ;  /* 0x0000007007077812 */ /* 0x000fc400078efe0e */
[----:B------:R-:W-:Y:S01]  /*0b40*/  LOP3.LUT R37, R4, 0x10, R14, 0xfe, !PT ;  /* 0x0000001004257812 */ /* 0x000fe200078efe0e */
[----:B------:R-:W-:Y:S01]  /*0b50*/  @!P0 IMAD.MOV R17, RZ, RZ, -R17 ;  /* 0x000000ffff118224 */ /* 0x000fe200078e0a11 */
[----:B------:R-:W-:Y:S01]  /*0b60*/  ISETP.GT.U32.AND P0, PT, R35, R20, PT ;  /* 0x000000142300720c */ /* 0x000fe20003f04070 */
[----:B------:R-:W-:Y:S01]  /*0b70*/  IMAD.MOV R6, RZ, RZ, -R6 ;  /* 0x000000ffff067224 */ /* 0x000fe200078e0a06 */
[----:B------:R-:W-:Y:S01]  /*0b80*/  LOP3.LUT R39, R4, 0x20, R14, 0xfe, !PT ;  /* 0x0000002004277812 */ /* 0x000fe200078efe0e */
[----:B------:R-:W-:Y:S01]  /*0b90*/  @!P4 IMAD.MOV R15, RZ, RZ, -R15 ;  /* 0x000000ffff0fc224 */ /* 0x000fe200078e0a0f */
[----:B------:R-:W-:Y:S01]  /*0ba0*/  ISETP.GE.AND P4, PT, R21, RZ, PT ;  /* 0x000000ff1500720c */ /* 0x000fe20003f86270 */
[C---:B------:R-:W-:Y:S01]  /*0bb0*/  IMAD R22, R35.reuse, R6, R22 ;  /* 0x0000000623167224 */ /* 0x040fe200078e0216 */
[----:B------:R-:W-:Y:S01]  /*0bc0*/  LOP3.LUT R41, R4, 0x30, R14, 0xfe, !PT ;  /* 0x0000003004297812 */ /* 0x000fe200078efe0e */
[----:B------:R-:W-:Y:S01]  /*0bd0*/  IMAD R21, R35, R8, R10 ;  /* 0x0000000823157224 */ /* 0x000fe200078e020a */
[----:B------:R-:W-:Y:S01]  /*0be0*/  LOP3.LUT R49, R4, 0x70, R14, 0xfe, !PT ;  /* 0x0000007004317812 */ /* 0x000fe200078efe0e */
[--C-:B------:R-:W-:Y:S01]  /*0bf0*/  @!P1 IMAD.IADD R19, R19, 0x1, -R35.reuse ;  /* 0x0000000113139824 */ /* 0x100fe200078e0a23 */
[----:B------:R-:W-:Y:S01]  /*0c00*/  ISETP.GE.AND P1, PT, R12, RZ, PT ;  /* 0x000000ff0c00720c */ /* 0x000fe20003f26270 */
[--C-:B------:R-:W-:Y:S01]  /*0c10*/  @!P6 IMAD.IADD R18, R18, 0x1, -R35.reuse ;  /* 0x000000011212e824 */ /* 0x100fe200078e0a23 */
[----:B------:R-:W-:Y:S01]  /*0c20*/  IABS R12, R7 ;  /* 0x00000007000c7213 */ /* 0x000fe20000000000 */
[----:B------:R-:W-:Y:S01]  /*0c30*/  @!P0 IMAD.IADD R20, R20, 0x1, -R35 ;  /* 0x0000000114148824 */ /* 0x000fe200078e0a23 */
[----:B------:R-:W-:Y:S01]  /*0c40*/  ISETP.GT.U32.AND P0, PT, R35, R22, PT ;  /* 0x000000162300720c */ /* 0x000fe20003f04070 */
[----:B------:R-:W-:Y:S01]  /*0c50*/  IMAD.HI R6, R33, 0x2aaaaaab, RZ ;  /* 0x2aaaaaab21067827 */ /* 0x000fe200078e02ff */
[----:B------:R-:W-:-:S02]  /*0c60*/  ISETP.GT.U32.AND P6, PT, R35, R21, PT ;  /* 0x000000152300720c */ /* 0x000fc40003fc4070 */
[----:B------:R-:W-:Y:S01]  /*0c70*/  ISETP.GE.AND P5, PT, R11, RZ, PT ;  /* 0x000000ff0b00720c */ /* 0x000fe20003fa6270 */
[----:B------:R-:W-:Y:S01]  /*0c80*/  IMAD.HI.U32 R5, R5, R12, RZ ;  /* 0x0000000c05057227 */ /* 0x000fe200078e00ff */
[----:B------:R-:W-:Y:S02]  /*0c90*/  LOP3.LUT R43, R4, 0x40, R14, 0xfe, !PT ;  /* 0x00000040042b7812 */ /* 0x000fe400078efe0e */
[----:B------:R-:W-:Y:S01]  /*0ca0*/  LOP3.LUT R45, R4, 0x50, R14, 0xfe, !PT ;  /* 0x00000050042d7812 */ /* 0x000fe200078efe0e */
[----:B------:R-:W-:Y:S01]  /*0cb0*/  IMAD.MOV R23, RZ, RZ, -R5 ;  /* 0x000000ffff177224 */ /* 0x000fe200078e0a05 */
[----:B------:R-:W-:Y:S01]  /*0cc0*/  LOP3.LUT R47, R4, 0x60, R14, 0xfe, !PT ;  /* 0x00000060042f7812 */ /* 0x000fe200078efe0e */
[----:B------:R-:W-:-:S04]  /*0cd0*/  IMAD.HI R8, R37, 0x2aaaaaab, RZ ;  /* 0x2aaaaaab25087827 */ /* 0x000fc800078e02ff */
[--C-:B------:R-:W-:Y:S01]  /*0ce0*/  @!P0 IMAD.IADD R22, R22, 0x1, -R35.reuse ;  /* 0x0000000116168824 */ /* 0x100fe200078e0a23 */
[----:B------:R-:W-:Y:S01]  /*0cf0*/  SHF.R.U32.HI R9, RZ, 0x1f, R8 ;  /* 0x0000001fff097819 */ /* 0x000fe20000011608 */
[----:B------:R-:W-:Y:S01]  /*0d00*/  IMAD R23, R35, R23, R12 ;  /* 0x0000001723177224 */ /* 0x000fe200078e020c */
[----:B------:R-:W-:Y:S01]  /*0d10*/  LOP3.LUT R12, R14, 0x70, RZ, 0xfc, !PT ;  /* 0x000000700e0c7812 */ /* 0x000fe200078efcff */
[----:B------:R-:W-:Y:S01]  /*0d20*/  @!P6 IMAD.IADD R21, R21, 0x1, -R35 ;  /* 0x000000011515e824 */ /* 0x000fe200078e0a23 */
[----:B------:R-:W-:Y:S01]  /*0d30*/  ISETP.GT.U32.AND P0, PT, R35, R22, PT ;  /* 0x000000162300720c */ /* 0x000fe20003f04070 */
[----:B------:R-:W-:Y:S01]  /*0d40*/  IMAD.HI R10, R39, 0x2aaaaaab, RZ ;  /* 0x2aaaaaab270a7827 */ /* 0x000fe200078e02ff */
[----:B------:R-:W-:Y:S02]  /*0d50*/  LEA.HI R24, R8, R9, RZ, 0x17 ;  /* 0x0000000908187211 */ /* 0x000fe400078fb8ff */
[----:B------:R-:W-:Y:S01]  /*0d60*/  ISETP.GT.U32.AND P6, PT, R35, R21, PT ;  /* 0x000000152300720c */ /* 0x000fe20003fc4070 */
[----:B------:R-:W-:Y:S01]  /*0d70*/  IMAD.HI R25, R41, 0x2aaaaaab, RZ ;  /* 0x2aaaaaab29197827 */ /* 0x000fe200078e02ff */
[----:B------:R-:W-:-:S02]  /*0d80*/  SHF.R.U32.HI R11, RZ, 0x1f, R10 ;  /* 0x0000001fff0b7819 */ /* 0x000fc4000001160a */
[----:B------:R-:W-:Y:S01]  /*0d90*/  LOP3.LUT R8, R14, 0x30, RZ, 0xfc, !PT ;  /* 0x000000300e087812 */ /* 0x000fe200078efcff */
[----:B------:R-:W-:Y:S01]  /*0da0*/  IMAD.SHL.U32 R5, R2, 0x8, RZ ;  /* 0x0000000802057824 */ /* 0x000fe200078e00ff */
[----:B------:R-:W-:Y:S01]  /*0db0*/  LEA.HI R26, R10, R11, RZ, 0x17 ;  /* 0x0000000b0a1a7211 */ /* 0x000fe200078fb8ff */
[----:B------:R-:W-:Y:S01]  /*0dc0*/  IMAD.HI R31, R49, 0x2aaaaaab, RZ ;  /* 0x2aaaaaab311f7827 */ /* 0x000fe200078e02ff */
[----:B------:R-:W-:Y:S02]  /*0dd0*/  SHF.R.U32.HI R28, RZ, 0x1f, R25 ;  /* 0x0000001fff1c7819 */ /* 0x000fe40000011619 */
[----:B------:R-:W-:Y:S01]  /*0de0*/  LOP3.LUT R13, R5, 0x38, R2, 0x48, !PT ;  /* 0x00000038050d7812 */ /* 0x000fe200078e4802 */
[--C-:B------:R-:W-:Y:S01]  /*0df0*/  @!P0 IMAD.IADD R22, R22, 0x1, -R35.reuse ;  /* 0x0000000116168824 */ /* 0x100fe200078e0a23 */
[----:B------:R-:W-:Y:S01]  /*0e00*/  ISETP.GT.U32.AND P0, PT, R35, R23, PT ;  /* 0x000000172300720c */ /* 0x000fe20003f04070 */
[----:B------:R-:W-:Y:S01]  /*0e10*/  @!P6 IMAD.IADD R21, R21, 0x1, -R35 ;  /* 0x000000011515e824 */ /* 0x000fe200078e0a23 */
[----:B------:R-:W-:Y:S01]  /*0e20*/  ISETP.GE.AND P6, PT, R7, RZ, PT ;  /* 0x000000ff0700720c */ /* 0x000fe20003fc6270 */
[--C-:B------:R-:W-:Y:S01]  /*0e30*/  IMAD R8, R8, 0x40, R13.reuse ;  /* 0x0000004008087824 */ /* 0x100fe200078e020d */
[----:B------:R-:W-:Y:S01]  /*0e40*/  SHF.R.U32.HI R7, RZ, 0x1f, R6 ;  /* 0x0000001fff077819 */ /* 0x000fe20000011606 */
[----:B------:R-:W-:Y:S01]  /*0e50*/  IMAD R12, R12, 0x40, R13 ;  /* 0x000000400c0c7824 */ /* 0x000fe200078e020d */
[----:B------:R-:W-:Y:S01]  /*0e60*/  LOP3.LUT R9, R14, 0x40, RZ, 0xfc, !PT ;  /* 0x000000400e097812 */ /* 0x000fe200078efcff */
[----:B------:R-:W-:Y:S01]  /*0e70*/  IMAD.HI R27, R45, 0x2aaaaaab, RZ ;  /* 0x2aaaaaab2d1b7827 */ /* 0x000fe200078e02ff */
[----:B------:R-:W-:-:S02]  /*0e80*/  LEA.HI R16, R6, R7, RZ, 0x17 ;  /* 0x0000000706107211 */ /* 0x000fc400078fb8ff */
[C---:B------:R-:W-:Y:S01]  /*0e90*/  LOP3.LUT R6, R14.reuse, 0x10, RZ, 0xfc, !PT ;  /* 0x000000100e067812 */ /* 0x040fe200078efcff */
[----:B------:R-:W-:Y:S01]  /*0ea0*/  IMAD R9, R9, 0x40, R13 ;  /* 0x0000004009097824 */ /* 0x000fe200078e020d */
[C---:B------:R-:W-:Y:S01]  /*0eb0*/  LOP3.LUT R7, R14.reuse, 0x20, RZ, 0xfc, !PT ;  /* 0x000000200e077812 */ /* 0x040fe200078efcff */
[----:B------:R-:W-:Y:S01]  /*0ec0*/  @!P0 IMAD.IADD R23, R23, 0x1, -R35 ;  /* 0x0000000117178824 */ /* 0x000fe200078e0a23 */
[----:B------:R-:W-:Y:S01]  /*0ed0*/  LOP3.LUT R10, R14, 0x50, RZ, 0xfc, !PT ;  /* 0x000000500e0a7812 */ /* 0x000fe200078efcff */
[--C-:B------:R-:W-:Y:S01]  /*0ee0*/  IMAD R6, R6, 0x40, R13.reuse ;  /* 0x0000004006067824 */ /* 0x100fe200078e020d */
[----:B------:R-:W-:Y:S01]  /*0ef0*/  LOP3.LUT R11, R14, 0x60, RZ, 0xfc, !PT ;  /* 0x000000600e0b7812 */ /* 0x000fe200078efcff */
[--C-:B------:R-:W-:Y:S01]  /*0f00*/  IMAD R7, R7, 0x40, R13.reuse ;  /* 0x0000004007077824 */ /* 0x100fe200078e020d */
[----:B------:R-:W-:Y:S01]  /*0f10*/  ISETP.GT.U32.AND P0, PT, R35, R23, PT ;  /* 0x000000172300720c */ /* 0x000fe20003f04070 */
[----:B------:R-:W-:Y:S01]  /*0f20*/  IMAD R10, R10, 0x40, R13 ;  /* 0x000000400a0a7824 */ /* 0x000fe200078e020d */
[----:B------:R-:W-:Y:S01]  /*0f30*/  SHF.R.U32.HI R34, RZ, 0x1f, R31 ;  /* 0x0000001fff227819 */ /* 0x000fe2000001161f */
[--C-:B------:R-:W-:Y:S01]  /*0f40*/  IMAD R11, R11, 0x40, R13.reuse ;  /* 0x000000400b0b7824 */ /* 0x100fe200078e020d */
[----:B------:R-:W-:Y:S01]  /*0f50*/  LEA.HI R28, R25, R28, RZ, 0x17 ;  /* 0x0000001c191c7211 */ /* 0x000fe200078fb8ff */
[----:B------:R-:W-:Y:S01]  /*0f60*/  IMAD R13, R14, 0x40, R13 ;  /* 0x000000400e0d7824 */ /* 0x000fe200078e020d */
[----:B------:R-:W-:Y:S01]  /*0f70*/  LEA.HI R34, R31, R34, RZ, 0x17 ;  /* 0x000000221f227211 */ /* 0x000fe200078fb8ff */
[----:B------:R-:W-:Y:S01]  /*0f80*/  IMAD.HI R14, R43, 0x2aaaaaab, RZ ;  /* 0x2aaaaaab2b0e7827 */ /* 0x000fe200078e02ff */
[----:B------:R-:W-:-:S03]  /*0f90*/  SHF.R.U32.HI R30, RZ, 0x1f, R27 ;  /* 0x0000001fff1e7819 */ /* 0x000fc6000001161b */
[----:B------:R-:W-:Y:S01]  /*0fa0*/  IMAD R31, R28, -0xc00, R41 ;  /* 0xfffff4001c1f7824 */ /* 0x000fe200078e0229 */
[----:B------:R-:W-:Y:S01]  /*0fb0*/  SHF.R.U32.HI R25, RZ, 0x1f, R14 ;  /* 0x0000001fff197819 */ /* 0x000fe2000001160e */
[----:B------:R-:W-:Y:S01]  /*0fc0*/  IMAD R41, R34, -0xc00, R49 ;  /* 0xfffff40022297824 */ /* 0x000fe200078e0231 */
[----:B------:R-:W-:Y:S01]  /*0fd0*/  LEA.HI R30, R27, R30, RZ, 0x17 ;  /* 0x0000001e1b1e7211 */ /* 0x000fe200078fb8ff */
[----:B------:R-:W-:Y:S01]  /*0fe0*/  @!P0 IMAD.IADD R23, R23, 0x1, -R35 ;  /* 0x0000000117178824 */ /* 0x000fe200078e0a23 */
[----:B------:R-:W-:Y:S01]  /*0ff0*/  LEA.HI R14, R14, R25, RZ, 0x17 ;  /* 0x000000190e0e7211 */ /* 0x000fe200078fb8ff */
[----:B------:R-:W2:Y:S01]  /*1000*/  LDC.64 R34, c[0x0][0x218] ;  /* 0x00008600ff227b82 */ /* 0x000ea20000000a00 */
[----:B------:R-:W-:Y:S01]  /*1010*/  IMAD.HI R29, R47, 0x2aaaaaab, RZ ;  /* 0x2aaaaaab2f1d7827 */ /* 0x000fe200078e02ff */
[----:B------:R-:W-:-:S03]  /*1020*/  ISETP.NE.AND P0, PT, R0, RZ, PT ;  /* 0x000000ff0000720c */ /* 0x000fc60003f05270 */
[----:B------:R-:W-:Y:S01]  /*1030*/  IMAD R25, R16, -0xc00, R33 ;  /* 0xfffff40010197824 */ /* 0x000fe200078e0221 */
[----:B------:R-:W-:Y:S01]  /*1040*/  SHF.R.U32.HI R32, RZ, 0x1f, R29 ;  /* 0x0000001fff207819 */ /* 0x000fe2000001161d */
[----:B------:R-:W-:Y:S01]  /*1050*/  IMAD R33, R14, -0xc00, R43 ;  /* 0xfffff4000e217824 */ /* 0x000fe200078e022b */
[----:B------:R-:W-:Y:S01]  /*1060*/  LOP3.LUT R16, RZ, R0, RZ, 0x33, !PT ;  /* 0x00000000ff107212 */ /* 0x000fe200078e33ff */
[----:B------:R-:W-:Y:S01]  /*1070*/  @!P2 IMAD.MOV R18, RZ, RZ, -R18 ;  /* 0x000000ffff12a224 */ /* 0x000fe200078e0a12 */
[----:B------:R-:W-:Y:S01]  /*1080*/  LEA.HI R32, R29, R32, RZ, 0x17 ;  /* 0x000000201d207211 */ /* 0x000fe200078fb8ff */
[----:B------:R-:W-:Y:S01]  /*1090*/  IMAD R27, R24, -0xc00, R37 ;  /* 0xfffff400181b7824 */ /* 0x000fe200078e0225 */
[----:B------:R-:W-:Y:S01]  /*10a0*/  LOP3.LUT R14, R5, 0x38, RZ, 0xc0, !PT ;  /* 0x00000038050e7812 */ /* 0x000fe200078ec0ff */
[----:B------:R-:W-:Y:S01]  /*10b0*/  @!P4 IMAD.MOV R19, RZ, RZ, -R19 ;  /* 0x000000ffff13c224 */ /* 0x000fe200078e0a13 */
[----:B------:R-:W-:Y:S01]  /*10c0*/  SEL R15, R16, R15, !P0 ;  /* 0x0000000f100f7207 */ /* 0x000fe20004000000 */
[----:B------:R-:W-:Y:S01]  /*10d0*/  IMAD R29, R26, -0xc00, R39 ;  /* 0xfffff4001a1d7824 */ /* 0x000fe200078e0227 */
[C---:B------:R-:W-:Y:S01]  /*10e0*/  SEL R17, R16.reuse, R17, !P0 ;  /* 0x0000001110117207 */ /* 0x040fe20004000000 */
[----:B------:R-:W-:Y:S01]  /*10f0*/  @!P5 IMAD.MOV R20, RZ, RZ, -R20 ;  /* 0x000000ffff14d224 */ /* 0x000fe200078e0a14 */
[C---:B------:R-:W-:Y:S01]  /*1100*/  SEL R59, R16.reuse, R18, !P0 ;  /* 0x00000012103b7207 */ /* 0x040fe20004000000 */
[----:B------:R-:W-:Y:S01]  /*1110*/  @!P1 IMAD.MOV R21, RZ, RZ, -R21 ;  /* 0x000000ffff159224 */ /* 0x000fe200078e0a15 */
[C---:B------:R-:W-:Y:S01]  /*1120*/  SEL R61, R16.reuse, R19, !P0 ;  /* 0x00000013103d7207 */ /* 0x040fe20004000000 */
[----:B------:R-:W-:Y:S01]  /*1130*/  @!P6 IMAD.MOV R23, RZ, RZ, -R23 ;  /* 0x000000ffff17e224 */ /* 0x000fe200078e0a17 */
[----:B------:R-:W-:Y:S01]  /*1140*/  SEL R63, R16, R20, !P0 ;  /* 0x00000014103f7207 */ /* 0x000fe20004000000 */
[----:B------:R-:W-:Y:S01]  /*1150*/  IMAD R37, R30, -0xc00, R45 ;  /* 0xfffff4001e257824 */ /* 0x000fe200078e022d */
[----:B------:R-:W-:Y:S01]  /*1160*/  SEL R65, R16, R21, !P0 ;  /* 0x0000001510417207 */ /* 0x000fe20004000000 */
[----:B------:R-:W-:Y:S01]  /*1170*/  IMAD R39, R32, -0xc00, R47 ;  /* 0xfffff40020277824 */ /* 0x000fe200078e022f */
[----:B------:R-:W-:Y:S01]  /*1180*/  SEL R23, R16, R23, !P0 ;  /* 0x0000001710177207 */ /* 0x000fe20004000000 */
[----:B------:R-:W-:-:S02]  /*1190*/  @!P3 IMAD.MOV R22, RZ, RZ, -R22 ;  /* 0x000000ffff16b224 */ /* 0x000fc400078e0a16 */
[--C-:B------:R-:W-:Y:S02]  /*11a0*/  IMAD R43, R27, 0xc00, R14.reuse ;  /* 0x00000c001b2b7824 */ /* 0x100fe400078e020e */
[--C-:B------:R-:W-:Y:S01]  /*11b0*/  IMAD R45, R29, 0xc00, R14.reuse ;  /* 0x00000c001d2d7824 */ /* 0x100fe200078e020e */
[----:B------:R-:W-:Y:S01]  /*11c0*/  SEL R67, R16, R22, !P0 ;  /* 0x0000001610437207 */ /* 0x000fe20004000000 */
[--C-:B------:R-:W-:Y:S02]  /*11d0*/  IMAD R47, R31, 0xc00, R14.reuse ;  /* 0x00000c001f2f7824 */ /* 0x100fe400078e020e */
[--C-:B------:R-:W-:Y:S02]  /*11e0*/  IMAD R49, R33, 0xc00, R14.reuse ;  /* 0x00000c0021317824 */ /* 0x100fe400078e020e */
[--C-:B------:R-:W-:Y:S02]  /*11f0*/  IMAD R53, R37, 0xc00, R14.reuse ;  /* 0x00000c0025357824 */ /* 0x100fe400078e020e */
[----:B------:R-:W-:-:S02]  /*1200*/  IMAD R19, R25, 0xc00, R14 ;  /* 0x00000c0019137824 */ /* 0x000fc400078e020e */
[--C-:B------:R-:W-:Y:S02]  /*1210*/  IMAD R55, R39, 0xc00, R14.reuse ;  /* 0x00000c0027377824 */ /* 0x100fe400078e020e */
[--C-:B------:R-:W-:Y:S02]  /*1220*/  IMAD R21, R15, 0xc00, R14.reuse ;  /* 0x00000c000f157824 */ /* 0x100fe400078e020e */
[--C-:B------:R-:W-:Y:S02]  /*1230*/  IMAD R57, R41, 0xc00, R14.reuse ;  /* 0x00000c0029397824 */ /* 0x100fe400078e020e */
[----:B------:R-:W-:Y:S02]  /*1240*/  IMAD R15, R17, 0xc00, R14 ;  /* 0x00000c00110f7824 */ /* 0x000fe400078e020e */
[----:B----4-:R-:W-:-:S04]  /*1250*/  IMAD.WIDE R38, R43, 0x2, R50 ;  /* 0x000000022b267825 */ /* 0x010fc800078e0232 */
[----:B------:R-:W-:Y:S01]  /*1260*/  IMAD R25, R59, 0xc00, R14 ;  /* 0x00000c003b197824 */ /* 0x000fe200078e020e */
[----:B------:R-:W-:Y:S01]  /*1270*/  LEA R59, R8, UR24, 0x1 ;  /* 0x00000018083b7c11 */ /* 0x000fe2000f8e08ff */
[----:B------:R-:W-:-:S04]  /*1280*/  IMAD.WIDE R40, R45, 0x2, R50 ;  /* 0x000000022d287825 */ /* 0x000fc800078e0232 */
[----:B------:R-:W-:-:S04]  /*1290*/  IMAD.WIDE R42, R47, 0x2, R50 ;  /* 0x000000022f2a7825 */ /* 0x000fc800078e0232 */
[----:B------:R-:W-:Y:S01]  /*12a0*/  IMAD R27, R61, 0xc00, R14 ;  /* 0x00000c003d1b7824 */ /* 0x000fe200078e020e */
[----:B------:R-:W-:Y:S01]  /*12b0*/  LEA R61, R9, UR24, 0x1 ;  /* 0x00000018093d7c11 */ /* 0x000fe2000f8e08ff */
[----:B------:R-:W-:-:S04]  /*12c0*/  IMAD.WIDE R44, R49, 0x2, R50 ;  /* 0x00000002312c7825 */ /* 0x000fc800078e0232 */
[----:B------:R-:W-:Y:S01]  /*12d0*/  IMAD.WIDE R46, R53, 0x2, R50 ;  /* 0x00000002352e7825 */ /* 0x000fe200078e0232 */
[----:B------:R-:W-:-:S03]  /*12e0*/  LEA R53, R13, UR24, 0x1 ;  /* 0x000000180d357c11 */ /* 0x000fc6000f8e08ff */
[--C-:B------:R-:W-:Y:S01]  /*12f0*/  IMAD R29, R63, 0xc00, R14.reuse ;  /* 0x00000c003f1d7824 */ /* 0x100fe200078e020e */
[----:B------:R-:W-:Y:S01]  /*1300*/  LEA R63, R10, UR24, 0x1 ;  /* 0x000000180a3f7c11 */ /* 0x000fe2000f8e08ff */
[----:B------:R-:W-:Y:S01]  /*1310*/  IMAD R17, R23, 0xc00, R14 ;  /* 0x00000c0017117824 */ /* 0x000fe200078e020e */
[----:B------:R-:W-:Y:S01]  /*1320*/  IADD3 R174, P2, R46, 0x100, RZ ;  /* 0x000001002eae7810 */ /* 0x000fe20007f5e0ff */
[----:B--2---:R-:W-:-:S04]  /*1330*/  IMAD.WIDE R20, R21, 0x2, R34 ;  /* 0x0000000215147825 */ /* 0x004fc800078e0222 */
[--C-:B------:R-:W-:Y:S01]  /*1340*/  IMAD.WIDE R36, R19, 0x2, R50.reuse ;  /* 0x0000000213247825 */ /* 0x100fe200078e0232 */
[----:B------:R-:W-:Y:S01]  /*1350*/  @!PT LDS RZ, [RZ] ;  /* 0x00000000fffff984 */ /* 0x000fe20000000800 */
[----:B------:R-:W-:Y:S01]  /*1360*/  @!PT LDS RZ, [RZ] ;  /* 0x00000000fffff984 */ /* 0x000fe20000000800 */
[----:B------:R-:W-:Y:S01]  /*1370*/  @!PT LDS RZ, [RZ] ;  /* 0x00000000fffff984 */ /* 0x000fe20000000800 */
[----:B------:R-:W-:Y:S01]  /*1380*/  LDGSTS.E.BYPASS.128 [R53], desc[UR30][R20.64] ;  /* 0x0000000014357fae */ /* 0x000fe2000b901c5e */
[----:B------:R-:W-:Y:S02]  /*1390*/  IADD3 R195, P0, R20, 0x100, RZ ;  /* 0x0000010014c37810 */ /* 0x000fe40007f1e0ff */
[----:B------:R-:W-:Y:S01]  /*13a0*/  IMAD.WIDE R48, R55, 0x2, R50 ;  /* 0x0000000237307825 */ /* 0x000fe200078e0232 */
[----:B------:R-:W-:-:S03]  /*13b0*/  LEA R55, R6, UR24, 0x1 ;  /* 0x0000001806377c11 */ /* 0x000fc6000f8e08ff */
[----:B------:R-:W-:Y:S01]  /*13c0*/  IMAD R31, R65, 0xc00, R14 ;  /* 0x00000c00411f7824 */ /* 0x000fe200078e020e */
[----:B------:R-:W-:Y:S01]  /*13d0*/  LEA R65, R11, UR24, 0x1 ;  /* 0x000000180b417c11 */ /* 0x000fe2000f8e08ff */
[----:B------:R-:W-:-:S04]  /*13e0*/  IMAD.WIDE R22, R15, 0x2, R34 ;  /* 0x000000020f167825 */ /* 0x000fc800078e0222 */
[----:B------:R-:W-:Y:S01]  /*13f0*/  IMAD.WIDE R50, R57, 0x2, R50 ;  /* 0x0000000239327825 */ /* 0x000fe200078e0232 */
[----:B------:R-:W-:Y:S01]  /*1400*/  LEA R57, R7, UR24, 0x1 ;  /* 0x0000001807397c11 */ /* 0x000fe2000f8e08ff */
[----:B------:R-:W-:Y:S01]  /*1410*/  LDGSTS.E.BYPASS.128 [R55], desc[UR30][R22.64] ;  /* 0x0000000016377fae */ /* 0x000fe2000b901c5e */
[----:B------:R-:W-:Y:S01]  /*1420*/  IADD3 R15, P1, R22, 0x100, RZ ;  /* 0x00000100160f7810 */ /* 0x000fe20007f3e0ff */
[----:B------:R-:W-:Y:S01]  /*1430*/  IMAD R33, R67, 0xc00, R14 ;  /* 0x00000c0043217824 */ /* 0x000fe200078e020e */
[----:B------:R-:W-:Y:S01]  /*1440*/  LEA R67, R12, UR24, 0x1 ;  /* 0x000000180c437c11 */ /* 0x000fe2000f8e08ff */
[----:B------:R-:W-:-:S04]  /*1450*/  IMAD.WIDE R24, R25, 0x2, R34 ;  /* 0x0000000219187825 */ /* 0x000fc800078e0222 */
[--C-:B------:R-:W-:Y:S01]  /*1460*/  IMAD.WIDE R26, R27, 0x2, R34.reuse ;  /* 0x000000021b1a7825 */ /* 0x100fe200078e0222 */
[----:B------:R-:W-:Y:S03]  /*1470*/  LDGSTS.E.BYPASS.128 [R57], desc[UR30][R24.64] ;  /* 0x0000000018397fae */ /* 0x000fe6000b901c5e */
[--C-:B------:R-:W-:Y:S01]  /*1480*/  IMAD.WIDE R28, R29, 0x2, R34.reuse ;  /* 0x000000021d1c7825 */ /* 0x100fe200078e0222 */
[----:B------:R-:W-:Y:S03]  /*1490*/  LDGSTS.E.BYPASS.128 [R59], desc[UR30][R26.64] ;  /* 0x000000001a3b7fae */ /* 0x000fe6000b901c5e */
[--C-:B------:R-:W-:Y:S01]  /*14a0*/  IMAD.WIDE R30, R31, 0x2, R34.reuse ;  /* 0x000000021f1e7825 */ /* 0x100fe200078e0222 */
[----:B------:R-:W-:Y:S03]  /*14b0*/  LDGSTS.E.BYPASS.128 [R61], desc[UR30][R28.64] ;  /* 0x000000001c3d7fae */ /* 0x000fe6000b901c5e */
[--C-:B------:R-:W-:Y:S01]  /*14c0*/  IMAD.WIDE R32, R33, 0x2, R34.reuse ;  /* 0x0000000221207825 */ /* 0x100fe200078e0222 */
[----:B------:R-:W-:Y:S03]  /*14d0*/  LDGSTS.E.BYPASS.128 [R63], desc[UR30][R30.64] ;  /* 0x000000001e3f7fae */ /* 0x000fe6000b901c5e */
[----:B------:R-:W-:Y:S01]  /*14e0*/  IMAD.WIDE R34, R17, 0x2, R34 ;  /* 0x0000000211227825 */ /* 0x000fe200078e0222 */
[----:B------:R-:W-:Y:S03]  /*14f0*/  LDGSTS.E.BYPASS.128 [R65], desc[UR30][R32.64] ;  /* 0x0000000020417fae */ /* 0x000fe6000b901c5e */
[----:B------:R-:W-:Y:S01]  /*1500*/  IMAD.X R14, RZ, RZ, R21, P0 ;  /* 0x000000ffff0e7224 */ /* 0x000fe200000e0615 */
[----:B------:R-:W-:Y:S01]  /*1510*/  LDGSTS.E.BYPASS.128 [R67], desc[UR30][R34.64] ;  /* 0x0000000022437fae */ /* 0x000fe2000b901c5e */
[----:B------:R-:W-:Y:S01]  /*1520*/  IADD3 R17, P0, R24, 0x100, RZ ;  /* 0x0000010018117810 */ /* 0x000fe20007f1e0ff */
[----:B------:R-:W-:Y:S01]  /*1530*/  IMAD.X R16, RZ, RZ, R23, P1 ;  /* 0x000000ffff107224 */ /* 0x000fe200008e0617 */
[----:B------:R-:W-:Y:S01]  /*1540*/  IADD3 R19, P1, R26, 0x100, RZ ;  /* 0x000001001a137810 */ /* 0x000fe20007f3e0ff */
[----:B------:R-:W0:Y:S01]  /*1550*/  LDGDEPBAR ;  /* 0x00000000000079af */ /* 0x000e220000000000 */
[----:B------:R-:W-:-:S02]  /*1560*/  IMAD.X R176, RZ, RZ, R47, P2 ;  /* 0x000000ffffb07224 */ /* 0x000fc400010e062f */
[----:B------:R-:W-:Y:S01]  /*1570*/  IMAD.X R18, RZ, RZ, R25, P0 ;  /* 0x000000ffff127224 */ /* 0x000fe200000e0619 */
[----:B------:R-:W-:Y:S01]  /*1580*/  LDGSTS.E.BYPASS.128 [R53+0xc000], desc[UR30][R36.64] ;  /* 0x0c00000024357fae */ /* 0x000fe2000b901c5e */
[----:B------:R-:W-:Y:S01]  /*1590*/  IADD3 R197, P0, R28, 0x100, RZ ;  /* 0x000001001cc57810 */ /* 0x000fe20007f1e0ff */
[----:B------:R-:W-:Y:S01]  /*15a0*/  IMAD.X R199, RZ, RZ, R27, P1 ;  /* 0x000000ffffc77224 */ /* 0x000fe200008e061b */
[----:B------:R-:W-:Y:S01]  /*15b0*/  IADD3 R194, P1, R30, 0x100, RZ ;  /* 0x000001001ec27810 */ /* 0x000fe20007f3e0ff */
[----:B------:R-:W-:Y:S02]  /*15c0*/  LDGSTS.E.BYPASS.128 [R55+0xc000], desc[UR30][R38.64] ;  /* 0x0c00000026377fae */ /* 0x000fe4000b901c5e */
[----:B------:R-:W-:Y:S01]  /*15d0*/  IMAD.X R198, RZ, RZ, R29, P0 ;  /* 0x000000ffffc67224 */ /* 0x000fe200000e061d */
[----:B------:R-:W-:Y:S01]  /*15e0*/  IADD3 R192, P0, R32, 0x100, RZ ;  /* 0x0000010020c07810 */ /* 0x000fe20007f1e0ff */
[----:B------:R-:W-:Y:S01]  /*15f0*/  LDGSTS.E.BYPASS.128 [R57+0xc000], desc[UR30][R40.64] ;  /* 0x0c00000028397fae */ /* 0x000fe2000b901c5e */
[----:B------:R-:W-:Y:S01]  /*1600*/  IMAD.X R196, RZ, RZ, R31, P1 ;  /* 0x000000ffffc47224 */ /* 0x000fe200008e061f */
[----:B------:R-:W-:-:S02]  /*1610*/  IADD3 R190, P1, R34, 0x100, RZ ;  /* 0x0000010022be7810 */ /* 0x000fc40007f3e0ff */
[----:B------:R-:W-:Y:S01]  /*1620*/  LDGSTS.E.BYPASS.128 [R59+0xc000], desc[UR30][R42.64] ;  /* 0x0c0000002a3b7fae */ /* 0x000fe2000b901c5e */
[----:B------:R-:W-:Y:S01]  /*1630*/  IMAD.X R193, RZ, RZ, R33, P0 ;  /* 0x000000ffffc17224 */ /* 0x000fe200000e0621 */
[----:B------:R-:W-:Y:S01]  /*1640*/  IADD3 R188, P0, R36, 0x100, RZ ;  /* 0x0000010024bc7810 */ /* 0x000fe20007f1e0ff */
[----:B------:R-:W-:Y:S01]  /*1650*/  IMAD.X R191, RZ, RZ, R35, P1 ;  /* 0x000000ffffbf7224 */ /* 0x000fe200008e0623 */
[----:B------:R-:W-:Y:S01]  /*1660*/  LDGSTS.E.BYPASS.128 [R61+0xc000], desc[UR30][R44.64] ;  /* 0x0c0000002c3d7fae */ /* 0x000fe2000b901c5e */
[----:B------:R-:W-:Y:S02]  /*1670*/  IADD3 R186, P1, R38, 0x100, RZ ;  /* 0x0000010026ba7810 */ /* 0x000fe40007f3e0ff */
        /* <DEDUP_REMOVED lines=11> */
[----:B------:R-:W0:Y:S01]  /*1730*/  LDGDEPBAR ;  /* 0x00000000000079af */ /* 0x000e220000000000 */
[----:B------:R-:W-:Y:S01]  /*1740*/  IMAD.X R180, RZ, RZ, R45, P0 ;  /* 0x000000ffffb47224 */ /* 0x000fe200000e062d */
[----:B------:R-:W-:Y:S01]  /*1750*/  BAR.SYNC.DEFER_BLOCKING 0x0 ;  /* 0x0000000000007b1d */ /* 0x000fe20000010000 */
[----:B------:R-:W-:Y:S01]  /*1760*/  IADD3 R166, P0, R50, 0x100, RZ ;  /* 0x0000010032a67810 */ /* 0x000fe20007f1e0ff */
[----:B------:R-:W-:-:S04]  /*1770*/  IMAD.X R172, RZ, RZ, R49, P1 ;  /* 0x000000ffffac7224 */ /* 0x000fc800008e0631 */
[----:B------:R-:W-:Y:S01]  /*1780*/  IMAD.X R168, RZ, RZ, R51, P0 ;  /* 0x000000ffffa87224 */ /* 0x000fe200000e0633 */
[----:B------:R-:W-:Y:S01]  /*1790*/  @!PT LDS RZ, [RZ] ;  /* 0x00000000fffff984 */ /* 0x000fe20000000800 */
[----:B------:R-:W-:Y:S01]  /*17a0*/  @!PT LDS RZ, [RZ] ;  /* 0x00000000fffff984 */ /* 0x000fe20000000800 */
[----:B------:R-:W-:Y:S01]  /*17b0*/  @!PT LDS RZ, [RZ] ;  /* 0x00000000fffff984 */ /* 0x000fe20000000800 */
[----:B------:R2:W-:Y:S04]  /*17c0*/  LDGSTS.E.BYPASS.128 [R53+0x4000], desc[UR30][R20.64+0x80] ;  /* 0x0400008014357fae */ /* 0x0005e8000b901c5e */
[----:B------:R-:W-:Y:S04]  /*17d0*/  LDGSTS.E.BYPASS.128 [R55+0x4000], desc[UR30][R22.64+0x80] ;  /* 0x0400008016377fae */ /* 0x000fe8000b901c5e */
[----:B------:R3:W-:Y:S04]  /*17e0*/  LDGSTS.E.BYPASS.128 [R57+0x4000], desc[UR30][R24.64+0x80] ;  /* 0x0400008018397fae */ /* 0x0007e8000b901c5e */
[----:B------:R4:W-:Y:S01]  /*17f0*/  LDGSTS.E.BYPASS.128 [R59+0x4000], desc[UR30][R26.64+0x80] ;  /* 0x040000801a3b7fae */ /* 0x0009e2000b901c5e */
[----:B--2---:R-:W-:-:S03]  /*1800*/  IMAD.MOV.U32 R20, RZ, RZ, -0x40 ;  /* 0xffffffc0ff147424 */ /* 0x004fc600078e00ff */
[----:B------:R2:W-:Y:S04]  /*1810*/  LDGSTS.E.BYPASS.128 [R61+0x4000], desc[UR30][R28.64+0x80] ;  /* 0x040000801c3d7fae */ /* 0x0005e8000b901c5e */
[----:B------:R5:W-:Y:S01]  /*1820*/  LDGSTS.E.BYPASS.128 [R63+0x4000], desc[UR30][R30.64+0x80] ;  /* 0x040000801e3f7fae */ /* 0x000be2000b901c5e */
[----:B---3--:R-:W-:-:S03]  /*1830*/  CS2R R24, SRZ ;  /* 0x0000000000187805 */ /* 0x008fc6000001ff00 */
[----:B------:R3:W-:Y:S01]  /*1840*/  LDGSTS.E.BYPASS.128 [R65+0x4000], desc[UR30][R32.64+0x80] ;  /* 0x0400008020417fae */ /* 0x0007e2000b901c5e */
[----:B----4-:R-:W-:-:S03]  /*1850*/  CS2R R26, SRZ ;  /* 0x00000000001a7805 */ /* 0x010fc6000001ff00 */
[----:B------:R4:W-:Y:S01]  /*1860*/  LDGSTS.E.BYPASS.128 [R67+0x4000], desc[UR30][R34.64+0x80] ;  /* 0x0400008022437fae */ /* 0x0009e2000b901c5e */
[----:B-12---:R-:W-:-:S03]  /*1870*/  CS2R R28, SRZ ;  /* 0x00000000001c7805 */ /* 0x006fc6000001ff00 */
[----:B------:R-:W0:Y:S01]  /*1880*/  LDGDEPBAR ;  /* 0x00000000000079af */ /* 0x000e220000000000 */
[----:B-----5:R-:W-:-:S03]  /*1890*/  CS2R R30, SRZ ;  /* 0x00000000001e7805 */ /* 0x020fc6000001ff00 */
[----:B------:R1:W-:Y:S01]  /*18a0*/  LDGSTS.E.BYPASS.128 [R53+0x10000], desc[UR30][R36.64+0x80] ;  /* 0x1000008024357fae */ /* 0x0003e2000b901c5e */
[----:B---3--:R-:W-:-:S03]  /*18b0*/  CS2R R32, SRZ ;  /* 0x0000000000207805 */ /* 0x008fc6000001ff00 */
[----:B------:R2:W-:Y:S01]  /*18c0*/  LDGSTS.E.BYPASS.128 [R55+0x10000], desc[UR30][R38.64+0x80] ;  /* 0x1000008026377fae */ /* 0x0005e2000b901c5e */
[----:B----4-:R-:W-:-:S03]  /*18d0*/  CS2R R34, SRZ ;  /* 0x0000000000227805 */ /* 0x010fc6000001ff00 */
[----:B------:R3:W-:Y:S04]  /*18e0*/  LDGSTS.E.BYPASS.128 [R57+0x10000], desc[UR30][R40.64+0x80] ;  /* 0x1000008028397fae */ /* 0x0007e8000b901c5e */
[----:B------:R4:W-:Y:S01]  /*18f0*/  LDGSTS.E.BYPASS.128 [R59+0x10000], desc[UR30][R42.64+0x80] ;  /* 0x100000802a3b7fae */ /* 0x0009e2000b901c5e */
[----:B-1----:R-:W-:Y:S02]  /*1900*/  CS2R R36, SRZ ;  /* 0x0000000000247805 */ /* 0x002fe4000001ff00 */
[----:B------:R-:W-:Y:S01]  /*1910*/  CS2R R52, SRZ ;  /* 0x0000000000347805 */ /* 0x000fe2000001ff00 */
[----:B------:R1:W-:Y:S01]  /*1920*/  LDGSTS.E.BYPASS.128 [R61+0x10000], desc[UR30][R44.64+0x80] ;  /* 0x100000802c3d7fae */ /* 0x0003e2000b901c5e */
[----:B--2---:R-:W-:Y:S02]  /*1930*/  CS2R R38, SRZ ;  /* 0x0000000000267805 */ /* 0x004fe4000001ff00 */
[----:B------:R-:W-:Y:S01]  /*1940*/  CS2R R54, SRZ ;  /* 0x0000000000367805 */ /* 0x000fe2000001ff00 */
[----:B------:R2:W-:Y:S01]  /*1950*/  LDGSTS.E.BYPASS.128 [R63+0x10000], desc[UR30][R46.64+0x80] ;  /* 0x100000802e3f7fae */ /* 0x0005e2000b901c5e */
[----:B---3--:R-:W-:-:S02]  /*1960*/  CS2R R40, SRZ ;  /* 0x0000000000287805 */ /* 0x008fc4000001ff00 */
[----:B------:R-:W-:Y:S01]  /*1970*/  CS2R R56, SRZ ;  /* 0x0000000000387805 */ /* 0x000fe2000001ff00 */
[----:B------:R3:W-:Y:S01]  /*1980*/  LDGSTS.E.BYPASS.128 [R65+0x10000], desc[UR30][R48.64+0x80] ;  /* 0x1000008030417fae */ /* 0x0007e2000b901c5e */
[----:B----4-:R-:W-:Y:S02]  /*1990*/  CS2R R42, SRZ ;  /* 0x00000000002a7805 */ /* 0x010fe4000001ff00 */
[----:B------:R-:W-:Y:S01]  /*19a0*/  CS2R R58, SRZ ;  /* 0x00000000003a7805 */ /* 0x000fe2000001ff00 */
[----:B------:R4:W-:Y:S01]  /*19b0*/  LDGSTS.E.BYPASS.128 [R67+0x10000], desc[UR30][R50.64+0x80] ;  /* 0x1000008032437fae */ /* 0x0009e2000b901c5e */
[----:B-1----:R-:W-:Y:S02]  /*19c0*/  CS2R R44, SRZ ;  /* 0x00000000002c7805 */ /* 0x002fe4000001ff00 */
[----:B------:R-:W-:Y:S01]  /*19d0*/  CS2R R60, SRZ ;  /* 0x00000000003c7805 */ /* 0x000fe2000001ff00 */
[----:B------:R-:W0:Y:S01]  /*19e0*/  LDGDEPBAR ;  /* 0x00000000000079af */ /* 0x000e220000000000 */
[----:B--2---:R-:W-:-:S02]  /*19f0*/  CS2R R46, SRZ ;  /* 0x00000000002e7805 */ /* 0x004fc4000001ff00 */
[----:B------:R-:W-:Y:S02]  /*1a00*/  CS2R R62, SRZ ;  /* 0x00000000003e7805 */ /* 0x000fe4000001ff00 */
[----:B---3--:R-:W-:Y:S02]  /*1a10*/  CS2R R48, SRZ ;  /* 0x0000000000307805 */ /* 0x008fe4000001ff00 */
[----:B------:R-:W-:Y:S02]  /*1a20*/  CS2R R64, SRZ ;  /* 0x0000000000407805 */ /* 0x000fe4000001ff00 */
[----:B----4-:R-:W-:Y:S02]  /*1a30*/  CS2R R50, SRZ ;  /* 0x0000000000327805 */ /* 0x010fe4000001ff00 */
[----:B------:R-:W-:-:S07]  /*1a40*/  CS2R R66, SRZ ;  /* 0x0000000000427805 */ /* 0x000fce000001ff00 */
.L_x_0:
[----:B------:R-:W1:Y:S01]  /*1a50*/  SHFL.IDX PT, R21, R200, RZ, 0x1f ;  /* 0x00001fffc8157589 */ /* 0x000e6200000e0000 */
[----:B------:R-:W-:Y:S01]  /*1a60*/  UIADD3 UR26, UR26, 0x1, URZ ;  /* 0x000000011a1a7890 */ /* 0x000fe2000fffe03f */
[----:B------:R-:W-:-:S04]  /*1a70*/  DEPBAR.LE SB0, 0x2 ;  /* 0x000080800000791a */ /* 0x000fc80000000000 */
[----:B------:R-:W-:Y:S01]  /*1a80*/  UISETP.GE.AND UP0, UPT, UR26, 0x3, UPT ;  /* 0x000000031a00788c */ /* 0x000fe2000bf06270 */
[----:B------:R-:W-:Y:S01]  /*1a90*/  BAR.SYNC.DEFER_BLOCKING 0x0 ;  /* 0x0000000000007b1d */ /* 0x000fe20000010000 */
[----:B------:R-:W-:Y:S01]  /*1aa0*/  UIADD3 UR25, UR25, 0x1, URZ ;  /* 0x0000000119197890 */ /* 0x000fe2000fffe03f */
[----:B------:R-:W-:Y:S01]  /*1ab0*/  VIADD R165, R20, 0x40 ;  /* 0x0000004014a57836 */ /* 0x000fe20000000000 */
[----:B------:R-:W-:Y:S01]  /*1ac0*/  USEL UR26, UR26, URZ, !UP0 ;  /* 0x0000003f1a1a7287 */ /* 0x000fe2000c000000 */
[----:B------:R-:W-:Y:S02]  /*1ad0*/  IADD3 R20, P1, R195, UR4, RZ ;  /* 0x00000004c3147c10 */ /* 0x000fe4000ff3e0ff */
[----:B------:R-:W-:Y:S01]  /*1ae0*/  UMOV UR19, 0x40000040 ;  /* 0x4000004000137882 */ /* 0x000fe20000000000 */
[----:B------:R-:W-:Y:S01]  /*1af0*/  UMOV UR12, 0x4000002 ;  /* 0x04000002000c7882 */ /* 0x000fe20000000000 */
[----:B------:R-:W-:Y:S01]  /*1b00*/  UMOV UR13, 0x40000040 ;  /* 0x40000040000d7882 */ /* 0x000fe20000000000 */
[----:B------:R-:W-:Y:S01]  /*1b10*/  UMOV UR9, 0x40000040 ;  /* 0x4000004000097882 */ /* 0x000fe20000000000 */
[----:B------:R-:W-:Y:S01]  /*1b20*/  UMOV UR20, 0x4000006 ;  /* 0x0400000600147882 */ /* 0x000fe20000000000 */
[----:B------:R-:W-:Y:S01]  /*1b30*/  UMOV UR21, 0x40000040 ;  /* 0x4000004000157882 */ /* 0x000fe20000000000 */
[----:B------:R-:W-:-:S02]  /*1b40*/  IADD3 R22, P2, R15, UR4, RZ ;  /* 0x000000040f167c10 */ /* 0x000fc4000ff5e0ff */
[----:B------:R-:W-:Y:S02]  /*1b50*/  ISETP.GE.U32.AND P0, PT, R165, 0xb80, PT ;  /* 0x00000b80a500780c */ /* 0x000fe40003f06070 */
[----:B------:R-:W-:Y:S02]  /*1b60*/  IADD3.X R23, R16, UR5, RZ, P2, !PT ;  /* 0x0000000510177c10 */ /* 0x000fe400097fe4ff */
[----:B-1----:R-:W-:Y:S02]  /*1b70*/  R2UR UR6, R21 ;  /* 0x00000000150672ca */ /* 0x002fe400000e0000 */
[----:B------:R-:W-:Y:S02]  /*1b80*/  IADD3.X R21, R14, UR5, RZ, P1, !PT ;  /* 0x000000050e157c10 */ /* 0x000fe40008ffe4ff */
[----:B------:R-:W-:Y:S01]  /*1b90*/  IADD3 R152, P1, R17, UR4, RZ ;  /* 0x0000000411987c10 */ /* 0x000fe2000ff3e0ff */
[----:B------:R-:W-:Y:S01]  /*1ba0*/  WARPGROUP.ARRIVE ;  /* 0x00000000000079c5 */ /* 0x000fe20000000000 */
[----:B------:R-:W-:-:S02]  /*1bb0*/  IADD3 R154, P2, R19, UR4, RZ ;  /* 0x00000004139a7c10 */ /* 0x000fc4000ff5e0ff */
[----:B------:R-:W-:Y:S02]  /*1bc0*/  IADD3.X R153, R18, UR5, RZ, P1, !PT ;  /* 0x0000000512997c10 */ /* 0x000fe40008ffe4ff */
[----:B------:R-:W-:-:S03]  /*1bd0*/  IADD3 R156, P1, R197, UR4, RZ ;  /* 0x00000004c59c7c10 */ /* 0x000fc6000ff3e0ff */
[----:B------:R-:W-:Y:S01]  /*1be0*/  USHF.L.U32 UR7, UR6, 0x7, URZ ;  /* 0x0000000706077899 */ /* 0x000fe2000800063f */
[----:B------:R-:W-:Y:S01]  /*1bf0*/  IADD3.X R155, R199, UR5, RZ, P2, !PT ;  /* 0x00000005c79b7c10 */ /* 0x000fe200097fe4ff */
[----:B------:R-:W-:Y:S01]  /*1c00*/  ULEA UR6, UR26, UR24, 0xe ;  /* 0x000000181a067291 */ /* 0x000fe2000f8e703f */
[----:B------:R-:W-:Y:S01]  /*1c10*/  IADD3 R158, P2, R194, UR4, RZ ;  /* 0x00000004c29e7c10 */ /* 0x000fe2000ff5e0ff */
[----:B------:R-:W-:Y:S01]  /*1c20*/  ULOP3.LUT UR7, UR7, 0x180, URZ, 0xc0, !UPT ;  /* 0x0000018007077892 */ /* 0x000fe2000f8ec03f */
[----:B------:R-:W-:Y:S01]  /*1c30*/  IADD3.X R157, R198, UR5, RZ, P1, !PT ;  /* 0x00000005c69d7c10 */ /* 0x000fe20008ffe4ff */
[----:B------:R-:W-:Y:S01]  /*1c40*/  USHF.R.U32.HI UR8, URZ, 0x4, UR6 ;  /* 0x000000043f087899 */ /* 0x000fe20008011606 */
[----:B------:R-:W-:Y:S01]  /*1c50*/  IADD3 R160, P1, R192, UR4, RZ ;  /* 0x00000004c0a07c10 */ /* 0x000fe2000ff3e0ff */
[----:B------:R-:W-:Y:S01]  /*1c60*/  UIADD3 UR6, UR6, 0xc000, URZ ;  /* 0x0000c00006067890 */ /* 0x000fe2000fffe03f */
[----:B------:R-:W-:Y:S01]  /*1c70*/  IADD3.X R159, R196, UR5, RZ, P2, !PT ;  /* 0x00000005c49f7c10 */ /* 0x000fe200097fe4ff */
[----:B------:R-:W-:Y:S01]  /*1c80*/  ULOP3.LUT UR8, UR8, 0x3fff, URZ, 0xc0, !UPT ;  /* 0x00003fff08087892 */ /* 0x000fe2000f8ec03f */
[----:B------:R-:W-:Y:S01]  /*1c90*/  IADD3.X R161, R193, UR5, RZ, P1, !PT ;  /* 0x00000005c1a17c10 */ /* 0x000fe20008ffe4ff */
[----:B------:R-:W-:Y:S01]  /*1ca0*/  USHF.R.U32.HI UR6, URZ, 0x4, UR6 ;  /* 0x000000043f067899 */ /* 0x000fe20008011606 */
[----:B------:R-:W-:Y:S01]  /*1cb0*/  IADD3 R162, P4, R166, UR4, RZ ;  /* 0x00000004a6a27c10 */ /* 0x000fe2000ff9e0ff */
[----:B------:R-:W-:-:S02]  /*1cc0*/  UIADD3 UR28, UP0, UR7, UR8, URZ ;  /* 0x00000008071c7290 */ /* 0x000fc4000ff1e03f */
[----:B------:R-:W-:Y:S01]  /*1cd0*/  ULOP3.LUT UR6, UR6, 0x3fff, URZ, 0xc0, !UPT ;  /* 0x00003fff06067892 */ /* 0x000fe2000f8ec03f */
[----:B------:R-:W-:Y:S01]  /*1ce0*/  IADD3.X R163, R168, UR5, RZ, P4, !PT ;  /* 0x00000005a8a37c10 */ /* 0x000fe2000a7fe4ff */
[----:B------:R-:W-:Y:S02]  /*1cf0*/  UIADD3.X UR29, URZ, URZ, URZ, UP0, !UPT ;  /* 0x0000003f3f1d7290 */ /* 0x000fe400087fe43f */
[----:B------:R-:W-:Y:S02]  /*1d00*/  ULOP3.LUT UR18, UR6, 0x4000000, URZ, 0xfc, !UPT ;  /* 0x0400000006127892 */ /* 0x000fe4000f8efc3f */
[----:B------:R-:W-:Y:S02]  /*1d10*/  ULOP3.LUT UR16, UR28, 0x4000000, URZ, 0xfc, !UPT ;  /* 0x040000001c107892 */ /* 0x000fe4000f8efc3f */
[----:B------:R-:W-:Y:S01]  /*1d20*/  ULOP3.LUT UR17, UR29, 0x40000040, URZ, 0xfc, !UPT ;  /* 0x400000401d117892 */ /* 0x000fe2000f8efc3f */
[----:B------:R-:W-:Y:S01]  /*1d30*/  UMOV UR7, URZ ;  /* 0x0000003f00077c82 */ /* 0x000fe20008000000 */
[----:B------:R-:W-:Y:S01]  /*1d40*/  UMOV UR8, 0x4000004 ;  /* 0x0400000400087882 */ /* 0x000fe20000000000 */
[----:B------:R-:W-:-:S02]  /*1d50*/  UIADD3.64 UR14, UR6, UR12, URZ ;  /* 0x0000000c060e7297 */ /* 0x000fc4000fffe03f */
[----:B------:R-:W-:Y:S02]  /*1d60*/  UIADD3.64 UR12, UR28, UR12, URZ ;  /* 0x0000000c1c0c7297 */ /* 0x000fe4000fffe03f */
[----:B------:R-:W-:Y:S02]  /*1d70*/  UIADD3.64 UR10, UR6, UR8, URZ ;  /* 0x00000008060a7297 */ /* 0x000fe4000fffe03f */
[----:B------:R-:W-:Y:S01]  /*1d80*/  HGMMA.64x128x16.F32.BF16 R88, gdesc[UR16], R88 ;  /* 0x01e00000105879f0 */ /* 0x000fe20008701858 */
[----:B------:R-:W-:Y:S01]  /*1d90*/  UIADD3.64 UR8, UR28, UR8, URZ ;  /* 0x000000081c087297 */ /* 0x000fe2000fffe03f */
[----:B------:R-:W-:Y:S01]  /*1da0*/  UMOV UR16, 0x4000200 ;  /* 0x0400020000107882 */ /* 0x000fe20000000000 */
[----:B------:R-:W-:Y:S01]  /*1db0*/  UMOV UR17, 0x40000040 ;  /* 0x4000004000117882 */ /* 0x000fe20000000000 */
[----:B------:R-:W-:Y:S02]  /*1dc0*/  UIADD3.64 UR22, UR6, UR20, URZ ;  /* 0x0000001406167297 */ /* 0x000fe4000fffe03f */
[----:B------:R-:W-:-:S02]  /*1dd0*/  UIADD3.64 UR20, UR28, UR20, URZ ;  /* 0x000000141c147297 */ /* 0x000fc4000fffe03f */
[----:B------:R-:W-:Y:S02]  /*1de0*/  UIADD3.64 UR16, UR28, UR16, URZ ;  /* 0x000000101c107297 */ /* 0x000fe4000fffe03f */
[----:B------:R-:W-:-:S04]  /*1df0*/  UISETP.GE.AND UP0, UPT, UR25, 0x3, UPT ;  /* 0x000000031900788c */ /* 0x000fc8000bf06270 */
[----:B------:R-:W-:-:S04]  /*1e00*/  USEL UR25, UR25, URZ, !UP0 ;  /* 0x0000003f19197287 */ /* 0x000fc8000c000000 */
[----:B------:R-:W-:-:S06]  /*1e10*/  ULEA UR6, UR25, UR24, 0xe ;  /* 0x0000001819067291 */ /* 0x000fcc000f8e703f */
[----:B------:R-:W-:Y:S02]  /*1e20*/  LEA R167, R13, UR6, 0x1 ;  /* 0x000000060da77c11 */ /* 0x000fe4000f8e08ff */
[----:B------:R-:W-:Y:S02]  /*1e30*/  LEA R169, R6, UR6, 0x1 ;  /* 0x0000000606a97c11 */ /* 0x000fe4000f8e08ff */
[----:B------:R-:W-:Y:S02]  /*1e40*/  LEA R171, R7, UR6, 0x1 ;  /* 0x0000000607ab7c11 */ /* 0x000fe4000f8e08ff */
[----:B------:R-:W-:Y:S02]  /*1e50*/  LEA R173, R8, UR6, 0x1 ;  /* 0x0000000608ad7c11 */ /* 0x000fe4000f8e08ff */
[----:B------:R-:W-:Y:S02]  /*1e60*/  LEA R175, R9, UR6, 0x1 ;  /* 0x0000000609af7c11 */ /* 0x000fe4000f8e08ff */
[----:B------:R-:W-:-:S02]  /*1e70*/  LEA R177, R10, UR6, 0x1 ;  /* 0x000000060ab17c11 */ /* 0x000fc4000f8e08ff */
[----:B------:R-:W-:Y:S02]  /*1e80*/  LEA R179, R11, UR6, 0x1 ;  /* 0x000000060bb37c11 */ /* 0x000fe4000f8e08ff */
[----:B------:R-:W-:Y:S01]  /*1e90*/  LEA R181, R12, UR6, 0x1 ;  /* 0x000000060cb57c11 */ /* 0x000fe2000f8e08ff */
[----:B------:R-:W-:Y:S01]  /*1ea0*/  HGMMA.64x128x16.F32.BF16 R88, gdesc[UR12], R88 ;  /* 0x01e000000c5879f0 */ /* 0x000fe20008701858 */
[----:B------:R-:W-:Y:S01]  /*1eb0*/  UMOV UR12, 0x4000202 ;  /* 0x04000202000c7882 */ /* 0x000fe20000000000 */
[----:B------:R-:W-:Y:S02]  /*1ec0*/  UMOV UR13, 0x40000040 ;  /* 0x40000040000d7882 */ /* 0x000fe40000000000 */
[----:B------:R-:W-:-:S08]  /*1ed0*/  UIADD3.64 UR12, UR28, UR12, URZ ;  /* 0x0000000c1c0c7297 */ /* 0x000fd0000fffe03f */
[----:B------:R-:W-:Y:S01]  /*1ee0*/  HGMMA.64x128x16.F32.BF16 R88, gdesc[UR8], R88 ;  /* 0x01e00000085879f0 */ /* 0x000fe20008701858 */
[----:B------:R-:W-:Y:S01]  /*1ef0*/  UMOV UR8, 0x4000204 ;  /* 0x0400020400087882 */ /* 0x000fe20000000000 */
[----:B------:R-:W-:Y:S02]  /*1f00*/  UMOV UR9, 0x40000040 ;  /* 0x4000004000097882 */ /* 0x000fe40000000000 */
[----:B------:R-:W-:-:S08]  /*1f10*/  UIADD3.64 UR8, UR28, UR8, URZ ;  /* 0x000000081c087297 */ /* 0x000fd0000fffe03f */
[----:B------:R-:W-:-:S12]  /*1f20*/  HGMMA.64x128x16.F32.BF16 R88, gdesc[UR20], R88 ;  /* 0x01e00000145879f0 */ /* 0x000fd80008701858 */
[----:B------:R-:W-:Y:S01]  /*1f30*/  HGMMA.64x128x16.F32.BF16 R24, gdesc[UR16], R24 ;  /* 0x01e00000101879f0 */ /* 0x000fe20008701818 */
[----:B------:R-:W-:Y:S01]  /*1f40*/  UMOV UR20, 0x4000206 ;  /* 0x0400020600147882 */ /* 0x000fe20000000000 */
[----:B------:R-:W-:Y:S02]  /*1f50*/  UMOV UR21, 0x40000040 ;  /* 0x4000004000157882 */ /* 0x000fe40000000000 */
[----:B------:R-:W-:-:S08]  /*1f60*/  UIADD3.64 UR20, UR28, UR20, URZ ;  /* 0x000000141c147297 */ /* 0x000fd0000fffe03f */
[----:B------:R-:W-:-:S12]  /*1f70*/  HGMMA.64x128x16.F32.BF16 R24, gdesc[UR12], R24 ;  /* 0x01e000000c1879f0 */ /* 0x000fd80008701818 */
[----:B------:R-:W-:-:S12]  /*1f80*/  HGMMA.64x128x16.F32.BF16 R24, gdesc[UR8], R24 ;  /* 0x01e00000081879f0 */ /* 0x000fd80008701818 */
[----:B------:R-:W-:Y:S03]  /*1f90*/  HGMMA.64x128x16.F32.BF16 R24, gdesc[UR20], R24, gsb0 ;  /* 0x01e00000141879f0 */ /* 0x000fe60008001818 */
[----:B------:R-:W-:Y:S02]  /*1fa0*/  WARPGROUP.DEPBAR.LE gsb0, 0x1 ;  /* 0x00008000000079c5 */ /* 0x000fe40000010100 */
[----:B------:R-:W-:Y:S06]  /*1fb0*/  BAR.SYNC.DEFER_BLOCKING 0x0 ;  /* 0x0000000000007b1d */ /* 0x000fec0000010000 */
[----:B------:R-:W-:Y:S01]  /*1fc0*/  @!PT LDS RZ, [RZ] ;  /* 0x00000000fffff984 */ /* 0x000fe20000000800 */
[----:B------:R-:W-:Y:S01]  /*1fd0*/  @!PT LDS RZ, [RZ] ;  /* 0x00000000fffff984 */ /* 0x000fe20000000800 */
[----:B------:R-:W-:Y:S01]  /*1fe0*/  @!PT LDS RZ, [RZ] ;  /* 0x00000000fffff984 */ /* 0x000fe20000000800 */
[----:B------:R-:W-:Y:S04]  /*1ff0*/  LDGSTS.E.BYPASS.128 [R167], desc[UR30][R20.64], !P0 ;  /* 0x0000000014a77fae */ /* 0x000fe8000c101c5e */
[----:B------:R1:W-:Y:S04]  /*2000*/  LDGSTS.E.BYPASS.128 [R169], desc[UR30][R22.64], !P0 ;  /* 0x0000000016a97fae */ /* 0x0003e8000c101c5e */
[----:B------:R2:W-:Y:S04]  /*2010*/  LDGSTS.E.BYPASS.128 [R171], desc[UR30][R152.64], !P0 ;  /* 0x0000000098ab7fae */ /* 0x0005e8000c101c5e */
[----:B------:R3:W-:Y:S01]  /*2020*/  LDGSTS.E.BYPASS.128 [R173], desc[UR30][R154.64], !P0 ;  /* 0x000000009aad7fae */ /* 0x0007e2000c101c5e */
[----:B-1----:R-:W-:-:S03]  /*2030*/  IADD3 R22, P2, R190, UR4, RZ ;  /* 0x00000004be167c10 */ /* 0x002fc6000ff5e0ff */
[----:B------:R1:W-:Y:S01]  /*2040*/  LDGSTS.E.BYPASS.128 [R175], desc[UR30][R156.64], !P0 ;  /* 0x000000009caf7fae */ /* 0x0003e2000c101c5e */
[----:B--2---:R-:W-:-:S03]  /*2050*/  IADD3 R152, P1, R188, UR4, RZ ;  /* 0x00000004bc987c10 */ /* 0x004fc6000ff3e0ff */
[----:B------:R2:W-:Y:S01]  /*2060*/  LDGSTS.E.BYPASS.128 [R177], desc[UR30][R158.64], !P0 ;  /* 0x000000009eb17fae */ /* 0x0005e2000c101c5e */
[----:B------:R-:W-:Y:S02]  /*2070*/  IADD3.X R23, R191, UR5, RZ, P2, !PT ;  /* 0x00000005bf177c10 */ /* 0x000fe400097fe4ff */
[----:B---3--:R-:W-:Y:S01]  /*2080*/  IADD3 R154, P2, R186, UR4, RZ ;  /* 0x00000004ba9a7c10 */ /* 0x008fe2000ff5e0ff */
[----:B------:R3:W-:Y:S01]  /*2090*/  LDGSTS.E.BYPASS.128 [R179], desc[UR30][R160.64], !P0 ;  /* 0x00000000a0b37fae */ /* 0x0007e2000c101c5e */
[----:B------:R-:W-:Y:S02]  /*20a0*/  IADD3.X R153, R189, UR5, RZ, P1, !PT ;  /* 0x00000005bd997c10 */ /* 0x000fe40008ffe4ff */
[----:B------:R-:W-:Y:S01]  /*20b0*/  IADD3.X R155, R187, UR5, RZ, P2, !PT ;  /* 0x00000005bb9b7c10 */ /* 0x000fe200097fe4ff */
[----:B------:R4:W-:Y:S01]  /*20c0*/  LDGSTS.E.BYPASS.128 [R181], desc[UR30][R22.64], !P0 ;  /* 0x0000000016b57fae */ /* 0x0009e2000c101c5e */
[----:B-1----:R-:W-:Y:S02]  /*20d0*/  IADD3 R156, P1, R184, UR4, RZ ;  /* 0x00000004b89c7c10 */ /* 0x002fe4000ff3e0ff */
[----:B------:R-:W-:Y:S01]  /*20e0*/  IADD3 R20, P2, R182, UR4, RZ ;  /* 0x00000004b6147c10 */ /* 0x000fe2000ff5e0ff */
[----:B------:R-:W0:Y:S01]  /*20f0*/  LDGDEPBAR ;  /* 0x00000000000079af */ /* 0x000e220000000000 */
[----:B------:R-:W-:-:S02]  /*2100*/  IADD3.X R157, R185, UR5, RZ, P1, !PT ;  /* 0x00000005b99d7c10 */ /* 0x000fc40008ffe4ff */
[----:B--2---:R-:W-:Y:S01]  /*2110*/  IADD3 R158, P1, R178, UR4, RZ ;  /* 0x00000004b29e7c10 */ /* 0x004fe2000ff3e0ff */
[----:B------:R-:W-:Y:S01]  /*2120*/  LDGSTS.E.BYPASS.128 [R167+0xc000], desc[UR30][R152.64], !P0 ;  /* 0x0c00000098a77fae */ /* 0x000fe2000c101c5e */
[----:B------:R-:W-:Y:S02]  /*2130*/  IADD3.X R21, R183, UR5, RZ, P2, !PT ;  /* 0x00000005b7157c10 */ /* 0x000fe400097fe4ff */
[----:B---3--:R-:W-:Y:S01]  /*2140*/  IADD3 R160, P3, R170, UR4, RZ ;  /* 0x00000004aaa07c10 */ /* 0x008fe2000ff7e0ff */
[----:B------:R-:W-:Y:S01]  /*2150*/  LDGSTS.E.BYPASS.128 [R169+0xc000], desc[UR30][R154.64], !P0 ;  /* 0x0c0000009aa97fae */ /* 0x000fe2000c101c5e */
[----:B----4-:R-:W-:Y:S01]  /*2160*/  IADD3 R22, P2, R174, UR4, RZ ;  /* 0x00000004ae167c10 */ /* 0x010fe2000ff5e0ff */
[----:B------:R-:W-:Y:S01]  /*2170*/  UIADD3 UR4, UP0, UR4, 0x80, URZ ;  /* 0x0000008004047890 */ /* 0x000fe2000ff1e03f */
[----:B------:R-:W-:Y:S01]  /*2180*/  IADD3.X R159, R180, UR5, RZ, P1, !PT ;  /* 0x00000005b49f7c10 */ /* 0x000fe20008ffe4ff */
[----:B------:R-:W-:Y:S01]  /*2190*/  LDGSTS.E.BYPASS.128 [R171+0xc000], desc[UR30][R156.64], !P0 ;  /* 0x0c0000009cab7fae */ /* 0x000fe2000c101c5e */
[----:B------:R-:W-:-:S02]  /*21a0*/  IADD3.X R23, R176, UR5, RZ, P2, !PT ;  /* 0x00000005b0177c10 */ /* 0x000fc400097fe4ff */
[----:B------:R-:W-:Y:S01]  /*21b0*/  IADD3.X R161, R172, UR5, RZ, P3, !PT ;  /* 0x00000005aca17c10 */ /* 0x000fe20009ffe4ff */
[----:B------:R1:W-:Y:S01]  /*21c0*/  LDGSTS.E.BYPASS.128 [R173+0xc000], desc[UR30][R20.64], !P0 ;  /* 0x0c00000014ad7fae */ /* 0x0003e2000c101c5e */
[----:B------:R-:W-:-:S03]  /*21d0*/  UIADD3.X UR5, URZ, UR5, URZ, UP0, !UPT ;  /* 0x000000053f057290 */ /* 0x000fc600087fe43f */
[----:B------:R2:W-:Y:S04]  /*21e0*/  LDGSTS.E.BYPASS.128 [R175+0xc000], desc[UR30][R158.64], !P0 ;  /* 0x0c0000009eaf7fae */ /* 0x0005e8000c101c5e */
[----:B------:R2:W-:Y:S04]  /*21f0*/  LDGSTS.E.BYPASS.128 [R177+0xc000], desc[UR30][R22.64], !P0 ;  /* 0x0c00000016b17fae */ /* 0x0005e8000c101c5e */
[----:B------:R2:W-:Y:S01]  /*2200*/  LDGSTS.E.BYPASS.128 [R179+0xc000], desc[UR30][R160.64], !P0 ;  /* 0x0c000000a0b37fae */ /* 0x0005e2000c101c5e */
[----:B-1----:R-:W-:-:S03]  /*2210*/  IMAD.MOV.U32 R20, RZ, RZ, R165 ;  /* 0x000000ffff147224 */ /* 0x002fc600078e00a5 */
[----:B------:R2:W-:Y:S01]  /*2220*/  LDGSTS.E.BYPASS.128 [R181+0xc000], desc[UR30][R162.64], !P0 ;  /* 0x0c000000a2b57fae */ /* 0x0005e2000c101c5e */
[----:B------:R-:W-:-:S03]  /*2230*/  ISETP.GE.U32.AND P0, PT, R165, 0xbc0, PT ;  /* 0x00000bc0a500780c */ /* 0x000fc60003f06070 */
[----:B------:R-:W0:Y:S10]  /*2240*/  LDGDEPBAR ;  /* 0x00000000000079af */ /* 0x000e340000000000 */
[----:B--2---:R-:W-:Y:S05]  /*2250*/  @!P0 BRA `(.L_x_0) ;  /* 0xfffffff400fc8947 */ /* 0x004fea000383ffff */
[----:B------:R-:W-:Y:S02]  /*2260*/  WARPGROUP.DEPBAR.LE gsb0, 0x0 ;  /* 0x00008000000079c5 */ /* 0x000fe40000010000 */
[----:B------:R-:W-:Y:S01]  /*2270*/  SHF.R.U32.HI R7, RZ, 0x2, R2 ;  /* 0x00000002ff077819 */ /* 0x000fe20000011602 */
[----:B------:R-:W-:-:S04]  /*2280*/  DEPBAR.LE SB0, 0x0 ;  /* 0x000080000000791a */ /* 0x000fc80000000000 */
[----:B------:R-:W-:Y:S01]  /*2290*/  LOP3.LUT R164, R164, 0x3, RZ, 0xc0, !PT ;  /* 0x00000003a4a47812 */ /* 0x000fe200078ec0ff */
[----:B------:R-:W-:Y:S01]  /*22a0*/  IMAD.SHL.U32 R6, R2, 0x2, RZ ;  /* 0x0000000202067824 */ /* 0x000fe200078e00ff */
[----:B------:R-:W-:Y:S02]  /*22b0*/  SHF.R.U32.HI R8, RZ, 0x4, R2 ;  /* 0x00000004ff087819 */ /* 0x000fe40000011602 */
[----:B------:R-:W-:Y:S01]  /*22c0*/  SGXT.U32 R2, R7, 0x3 ;  /* 0x000000030702781a */ /* 0x000fe20000000000 */
[----:B------:R-:W-:Y:S01]  /*22d0*/  IMAD.SHL.U32 R7, R164, 0x10, RZ ;  /* 0x00000010a4077824 */ /* 0x000fe200078e00ff */
[----:B------:R-:W-:Y:S01]  /*22e0*/  LOP3.LUT R6, R6, 0x6, RZ, 0xc0, !PT ;  /* 0x0000000606067812 */ /* 0x000fe200078ec0ff */
[----:B------:R-:W-:Y:S01]  /*22f0*/  IMAD.SHL.U32 R9, R164, 0x2, RZ ;  /* 0x00000002a4097824 */ /* 0x000fe200078e00ff */
[----:B------:R-:W-:Y:S02]  /*2300*/  SGXT.U32 R8, R8, 0x1 ;  /* 0x000000010808781a */ /* 0x000fe40000000000 */
[----:B------:R-:W-:-:S02]  /*2310*/  LOP3.LUT R7, R7, R2, RZ, 0xfc, !PT ;  /* 0x0000000207077212 */ /* 0x000fc400078efcff */
[----:B------:R-:W-:Y:S02]  /*2320*/  LOP3.LUT R9, R9, R8, RZ, 0xfc, !PT ;  /* 0x0000000809097212 */ /* 0x000fe400078efcff */
[----:B------:R-:W-:Y:S01]  /*2330*/  LOP3.LUT R2, R5, 0x78, RZ, 0xc0, !PT ;  /* 0x0000007805027812 */ /* 0x000fe200078ec0ff */
[----:B------:R-:W-:Y:S01]  /*2340*/  IMAD R6, R7, 0x88, R6 ;  /* 0x0000008807067824 */ /* 0x000fe200078e0206 */
[----:B------:R-:W-:-:S03]  /*2350*/  LOP3.LUT R152, R4, 0x78, R5, 0xf8, !PT ;  /* 0x0000007804987812 */ /* 0x000fc600078ef805 */
[----:B------:R-:W-:Y:S01]  /*2360*/  IMAD R2, R9, 0x88, R2 ;  /* 0x0000008809027824 */ /* 0x000fe200078e0202 */
[----:B------:R-:W-:Y:S01]  /*2370*/  LEA R153, R6, UR24, 0x2 ;  /* 0x0000001806997c11 */ /* 0x000fe2000f8e10ff */
[----:B------:R-:W-:Y:S01]  /*2380*/  BAR.SYNC.DEFER_BLOCKING 0x0 ;  /* 0x0000000000007b1d */ /* 0x000fe20000010000 */
[----:B------:R-:W-:Y:S02]  /*2390*/  ISETP.GE.AND P6, PT, R152, 0xc00, PT ;  /* 0x00000c009800780c */ /* 0x000fe40003fc6270 */
[----:B------:R-:W-:Y:S02]  /*23a0*/  LEA R2, R2, UR24, 0x2 ;  /* 0x0000001802027c11 */ /* 0x000fe4000f8e10ff */
[----:B------:R-:W-:Y:S01]  /*23b0*/  ISETP.LT.AND P0, PT, R3, R0, !P6 ;  /* 0x000000000300720c */ /* 0x000fe20007701270 */
[----:B------:R-:W-:Y:S04]  /*23c0*/  STS.64 [R153], R88 ;  /* 0x0000005899007388 */ /* 0x000fe80000000a00 */
[----:B------:R-:W-:Y:S04]  /*23d0*/  STS.64 [R153+0x1100], R90 ;  /* 0x0011005a99007388 */ /* 0x000fe80000000a00 */
        /* <DEDUP_REMOVED lines=29> */
[----:B------:R-:W-:Y:S01]  /*25b0*/  STS.64 [R153+0x12e0], R150 ;  /* 0x0012e09699007388 */ /* 0x000fe20000000a00 */
[----:B------:R-:W-:Y:S06]  /*25c0*/  BAR.SYNC.DEFER_BLOCKING 0x0 ;  /* 0x0000000000007b1d */ /* 0x000fec0000010000 */
[----:B------:R-:W1:Y:S04]  /*25d0*/  LDS.128 R124, [R2] ;  /* 0x00000000027c7984 */ /* 0x000e680000000c00 */
[----:B------:R-:W2:Y:S04]  /*25e0*/  LDS.128 R128, [R2+0x10] ;  /* 0x0000100002807984 */ /* 0x000ea80000000c00 */
[----:B------:R-:W3:Y:S04]  /*25f0*/  LDS.128 R116, [R2+0x1100] ;  /* 0x0011000002747984 */ /* 0x000ee80000000c00 */
[----:B------:R-:W4:Y:S04]  /*2600*/  LDS.128 R120, [R2+0x1110] ;  /* 0x0011100002787984 */ /* 0x000f280000000c00 */
[----:B------:R-:W5:Y:S04]  /*2610*/  LDS.128 R112, [R2+0x2200] ;  /* 0x0022000002707984 */ /* 0x000f680000000c00 */
[----:B------:R-:W1:Y:S04]  /*2620*/  LDS.128 R108, [R2+0x2210] ;  /* 0x00221000026c7984 */ /* 0x000e680000000c00 */
[----:B------:R-:W-:Y:S04]  /*2630*/  LDS.128 R100, [R2+0x3300] ;  /* 0x0033000002647984 */ /* 0x000fe80000000c00 */
[----:B------:R-:W1:Y:S04]  /*2640*/  LDS.128 R104, [R2+0x3310] ;  /* 0x0033100002687984 */ /* 0x000e680000000c00 */
[----:B------:R-:W-:Y:S04]  /*2650*/  LDS.128 R92, [R2+0x4400] ;  /* 0x00440000025c7984 */ /* 0x000fe80000000c00 */
[----:B------:R-:W1:Y:S04]  /*2660*/  LDS.128 R96, [R2+0x4410] ;  /* 0x0044100002607984 */ /* 0x000e680000000c00 */
[----:B------:R-:W1:Y:S04]  /*2670*/  LDS.128 R20, [R2+0x5500] ;  /* 0x0055000002147984 */ /* 0x000e680000000c00 */
[----:B------:R-:W1:Y:S04]  /*2680*/  LDS.128 R88, [R2+0x5510] ;  /* 0x0055100002587984 */ /* 0x000e680000000c00 */
[----:B------:R-:W-:Y:S04]  /*2690*/  LDS.128 R12, [R2+0x6600] ;  /* 0x00660000020c7984 */ /* 0x000fe80000000c00 */
[----:B------:R-:W1:Y:S04]  /*26a0*/  LDS.128 R16, [R2+0x6610] ;  /* 0x0066100002107984 */ /* 0x000e680000000c00 */
[----:B------:R-:W-:Y:S04]  /*26b0*/  LDS.128 R4, [R2+0x7700] ;  /* 0x0077000002047984 */ /* 0x000fe80000000c00 */
[----:B------:R-:W1:Y:S01]  /*26c0*/  LDS.128 R8, [R2+0x7710] ;  /* 0x0077100002087984 */ /* 0x000e620000000c00 */
[----:B------:R-:W-:Y:S06]  /*26d0*/  BAR.SYNC.DEFER_BLOCKING 0x0 ;  /* 0x0000000000007b1d */ /* 0x000fec0000010000 */
[----:B------:R2:W-:Y:S04]  /*26e0*/  STS.64 [R153], R24 ;  /* 0x0000001899007388 */ /* 0x0005e80000000a00 */
[----:B------:R-:W-:Y:S04]  /*26f0*/  STS.64 [R153+0x1100], R26 ;  /* 0x0011001a99007388 */ /* 0x000fe80000000a00 */
[----:B------:R-:W-:Y:S01]  /*2700*/  STS.64 [R153+0x20], R28 ;  /* 0x0000201c99007388 */ /* 0x000fe20000000a00 */
[----:B--2---:R-:W2:Y:S03]  /*2710*/  LDC.64 R24, c[0x0][0x210] ;  /* 0x00008400ff187b82 */ /* 0x004ea60000000a00 */
[----:B------:R-:W-:Y:S04]  /*2720*/  STS.64 [R153+0x1120], R30 ;  /* 0x0011201e99007388 */ /* 0x000fe80000000a00 */
[----:B------:R3:W-:Y:S04]  /*2730*/  STS.64 [R153+0x40], R32 ;  /* 0x0000402099007388 */ /* 0x0007e80000000a00 */
[----:B------:R1:W-:Y:S04]  /*2740*/  STS.64 [R153+0x1140], R34 ;  /* 0x0011402299007388 */ /* 0x0003e80000000a00 */
[----:B------:R-:W-:Y:S04]  /*2750*/  STS.64 [R153+0x60], R36 ;  /* 0x0000602499007388 */ /* 0x000fe80000000a00 */
[----:B------:R-:W-:Y:S01]  /*2760*/  STS.64 [R153+0x1160], R38 ;  /* 0x0011602699007388 */ /* 0x000fe20000000a00 */
[----:B---3--:R-:W-:-:S03]  /*2770*/  CS2R R32, SRZ ;  /* 0x0000000000207805 */ /* 0x008fc6000001ff00 */
[----:B------:R-:W-:Y:S01]  /*2780*/  STS.64 [R153+0x80], R40 ;  /* 0x0000802899007388 */ /* 0x000fe20000000a00 */
[----:B-1----:R-:W-:Y:S01]  /*2790*/  CS2R R34, SRZ ;  /* 0x0000000000227805 */ /* 0x002fe2000001ff00 */
[----:B--2---:R-:W-:Y:S02]  /*27a0*/  IMAD.WIDE R136, R152, 0x2, R24 ;  /* 0x0000000298887825 */ /* 0x004fe400078e0218 */
        /* <DEDUP_REMOVED lines=16> */
[----:B------:R1:W-:Y:S04]  /*28b0*/  STS.64 [R153+0x1280], R74 ;  /* 0x0012804a99007388 */ /* 0x0003e80000000a00 */
[----:B------:R-:W-:Y:S04]  /*28c0*/  STS.64 [R153+0x1a0], R76 ;  /* 0x0001a04c99007388 */ /* 0x000fe80000000a00 */
[----:B------:R-:W-:Y:S04]  /*28d0*/  STS.64 [R153+0x12a0], R78 ;  /* 0x0012a04e99007388 */ /* 0x000fe80000000a00 */
[----:B------:R-:W-:Y:S04]  /*28e0*/  STS.64 [R153+0x1c0], R80 ;  /* 0x0001c05099007388 */ /* 0x000fe80000000a00 */
[----:B------:R-:W-:Y:S04]  /*28f0*/  STS.64 [R153+0x12c0], R82 ;  /* 0x0012c05299007388 */ /* 0x000fe80000000a00 */
[----:B------:R-:W-:Y:S04]  /*2900*/  STS.64 [R153+0x1e0], R84 ;  /* 0x0001e05499007388 */ /* 0x000fe80000000a00 */
[----:B------:R2:W-:Y:S01]  /*2910*/  STS.64 [R153+0x12e0], R86 ;  /* 0x0012e05699007388 */ /* 0x0005e20000000a00 */
[----:B------:R-:W-:-:S02]  /*2920*/  LOP3.LUT R25, R3, 0x8, RZ, 0xfc, !PT ;  /* 0x0000000803197812 */ /* 0x000fc400078efcff */
[----:B------:R-:W-:Y:S02]  /*2930*/  CS2R R132, SRZ ;  /* 0x0000000000847805 */ /* 0x000fe4000001ff00 */
[----:B-1----:R-:W-:Y:S01]  /*2940*/  P2R R74, PR, RZ, 0x1 ;  /* 0x00000001ff4a7803 */ /* 0x002fe20000000000 */
[----:B------:R-:W-:Y:S01]  /*2950*/  BAR.SYNC.DEFER_BLOCKING 0x0 ;  /* 0x0000000000007b1d */ /* 0x000fe20000010000 */
        /* <DEDUP_REMOVED lines=11> */
[C---:B------:R-:W-:Y:S02]  /*2a10*/  LOP3.LUT R37, R3.reuse, 0x38, RZ, 0xfc, !PT ;  /* 0x0000003803257812 */ /* 0x040fe400078efcff */
[----:B------:R-:W-:Y:S02]  /*2a20*/  CS2R R26, SRZ ;  /* 0x00000000001a7805 */ /* 0x000fe4000001ff00 */
[----:B------:R-:W-:Y:S01]  /*2a30*/  LOP3.LUT R39, R3, 0x48, RZ, 0xfc, !PT ;  /* 0x0000004803277812 */ /* 0x000fe200078efcff */
[----:B------:R-:W1:Y:S01]  /*2a40*/  LDC.64 R72, c[0x0][0x228] ;  /* 0x00008a00ff487b82 */ /* 0x000e620000000a00 */
[----:B------:R-:W3:Y:S01]  /*2a50*/  @P0 LDG.E.EL.128 R32, desc[UR30][R136.64] ;  /* 0x0000001e88200981 */ /* 0x000ee2000c2e1d00 */
[----:B------:R-:W-:Y:S02]  /*2a60*/  ISETP.LT.AND P0, PT, R25, R0, !P6 ;  /* 0x000000001900720c */ /* 0x000fe40007701270 */
[----:B------:R-:W-:-:S02]  /*2a70*/  LOP3.LUT R25, R3, 0x10, RZ, 0xfc, !PT ;  /* 0x0000001003197812 */ /* 0x000fc400078efcff */
[----:B--2---:R-:W-:-:S09]  /*2a80*/  P2R R87, PR, RZ, 0x1 ;  /* 0x00000001ff577803 */ /* 0x004fd20000000000 */
[----:B------:R-:W2:Y:S01]  /*2a90*/  @P0 LDG.E.EL.128 R132, desc[UR30][R136.64] ;  /* 0x0000001e88840981 */ /* 0x000ea2000c2e1d00 */
[----:B------:R-:W-:Y:S02]  /*2aa0*/  ISETP.LT.AND P0, PT, R25, R0, !P6 ;  /* 0x000000001900720c */ /* 0x000fe40007701270 */
[----:B------:R-:W-:Y:S02]  /*2ab0*/  LOP3.LUT R25, R3, 0x18, RZ, 0xfc, !PT ;  /* 0x0000001803197812 */ /* 0x000fe400078efcff */
[----:B------:R-:W-:-:S09]  /*2ac0*/  P2R R141, PR, RZ, 0x1 ;  /* 0x00000001ff8d7803 */ /* 0x000fd20000000000 */
        /* <DEDUP_REMOVED lines=8> */
[----:B------:R-:W4:Y:S01]  /*2b50*/  @P0 LDG.E.EL.128 R44, desc[UR30][R136.64] ;  /* 0x0000001e882c0981 */ /* 0x000f22000c2e1d00 */
[----:B------:R-:W-:Y:S02]  /*2b60*/  ISETP.LT.AND P0, PT, R25, R0, !P6 ;  /* 0x000000001900720c */ /* 0x000fe40007701270 */
[----:B------:R-:W-:Y:S02]  /*2b70*/  LOP3.LUT R25, R3, 0x30, RZ, 0xfc, !PT ;  /* 0x0000003003197812 */ /* 0x000fe400078efcff */
[----:B------:R-:W-:-:S09]  /*2b80*/  P2R R140, PR, RZ, 0x1 ;  /* 0x00000001ff8c7803 */ /* 0x000fd20000000000 */
[----:B------:R-:W4:Y:S01]  /*2b90*/  @P0 LDG.E.EL.128 R40, desc[UR30][R136.64] ;  /* 0x0000001e88280981 */ /* 0x000f22000c2e1d00 */
[----:B------:R-:W-:-:S04]  /*2ba0*/  ISETP.LT.AND P0, PT, R25, R0, !P6 ;  /* 0x000000001900720c */ /* 0x000fc80007701270 */
[----:B------:R-:W-:-:S09]  /*2bb0*/  P2R R139, PR, RZ, 0x1 ;  /* 0x00000001ff8b7803 */ /* 0x000fd20000000000 */
[----:B------:R-:W5:Y:S01]  /*2bc0*/  @P0 LDG.E.EL.128 R28, desc[UR30][R136.64] ;  /* 0x0000001e881c0981 */ /* 0x000f62000c2e1d00 */
[----:B------:R-:W-:Y:S02]  /*2bd0*/  ISETP.LT.AND P0, PT, R37, R0, !P6 ;  /* 0x000000002500720c */ /* 0x000fe40007701270 */
[----:B------:R-:W-:Y:S02]  /*2be0*/  CS2R R24, SRZ ;  /* 0x0000000000187805 */ /* 0x000fe4000001ff00 */
[----:B------:R-:W-:Y:S02]  /*2bf0*/  LOP3.LUT R37, R3, 0x40, RZ, 0xfc, !PT ;  /* 0x0000004003257812 */ /* 0x000fe400078efcff */
[----:B------:R-:W-:-:S07]  /*2c00*/  P2R R138, PR, RZ, 0x1 ;  /* 0x00000001ff8a7803 */ /* 0x000fce0000000000 */
[----:B------:R-:W5:Y:S01]  /*2c10*/  @P0 LDG.E.EL.128 R24, desc[UR30][R136.64] ;  /* 0x0000001e88180981 */ /* 0x000f62000c2e1d00 */
[-C--:B------:R-:W-:Y:S02]  /*2c20*/  ISETP.LT.AND P0, PT, R37, R0.reuse, !P6 ;  /* 0x000000002500720c */ /* 0x080fe40007701270 */
[----:B------:R-:W-:Y:S02]  /*2c30*/  CS2R R80, SRZ ;  /* 0x0000000000507805 */ /* 0x000fe4000001ff00 */
[----:B------:R-:W-:Y:S02]  /*2c40*/  ISETP.LT.AND P5, PT, R39, R0, !P6 ;  /* 0x000000002700720c */ /* 0x000fe400077a1270 */
[----:B------:R-:W-:Y:S02]  /*2c50*/  CS2R R82, SRZ ;  /* 0x0000000000527805 */ /* 0x000fe4000001ff00 */
[----:B------:R-:W-:Y:S01]  /*2c60*/  P2R R86, PR, RZ, 0x1 ;  /* 0x00000001ff567803 */ /* 0x000fe20000000000 */
[----:B------:R-:W-:Y:S01]  /*2c70*/  IMAD R75, R3, 0xc00, R152 ;  /* 0x00000c00034b7824 */ /* 0x000fe200078e0298 */
[----:B------:R-:W-:-:S02]  /*2c80*/  P2R R37, PR, RZ, 0x20 ;  /* 0x00000020ff257803 */ /* 0x000fc40000000000 */
[----:B------:R-:W-:Y:S02]  /*2c90*/  ISETP.NE.AND P5, PT, R86, RZ, PT ;  /* 0x000000ff5600720c */ /* 0x000fe40003fa5270 */
[C---:B------:R-:W-:Y:S02]  /*2ca0*/  LOP3.LUT R57, R3.reuse, 0x50, RZ, 0xfc, !PT ;  /* 0x0000005003397812 */ /* 0x040fe400078efcff */
[----:B------:R-:W-:Y:S02]  /*2cb0*/  CS2R R76, SRZ ;  /* 0x00000000004c7805 */ /* 0x000fe4000001ff00 */
[----:B------:R-:W-:Y:S02]  /*2cc0*/  CS2R R78, SRZ ;  /* 0x00000000004e7805 */ /* 0x000fe4000001ff00 */
[C---:B------:R-:W-:Y:S02]  /*2cd0*/  LOP3.LUT R59, R3.reuse, 0x58, RZ, 0xfc, !PT ;  /* 0x00000058033b7812 */ /* 0x040fe400078efcff */
[----:B------:R-:W-:-:S02]  /*2ce0*/  LOP3.LUT R61, R3, 0x60, RZ, 0xfc, !PT ;  /* 0x00000060033d7812 */ /* 0x000fc400078efcff */
[C---:B------:R-:W-:Y:S02]  /*2cf0*/  LOP3.LUT R63, R3.reuse, 0x68, RZ, 0xfc, !PT ;  /* 0x00000068033f7812 */ /* 0x040fe400078efcff */
[----:B------:R-:W-:Y:S01]  /*2d00*/  LOP3.LUT R65, R3, 0x70, RZ, 0xfc, !PT ;  /* 0x0000007003417812 */ /* 0x000fe200078efcff */
[----:B------:R-:W5:Y:S01]  /*2d10*/  @P5 LDG.E.EL.128 R80, desc[UR30][R136.64] ;  /* 0x0000001e88505981 */ /* 0x000f62000c2e1d00 */
[----:B------:R-:W-:Y:S02]  /*2d20*/  ISETP.NE.AND P5, PT, R37, RZ, PT ;  /* 0x000000ff2500720c */ /* 0x000fe40003fa5270 */
[----:B------:R-:W-:Y:S02]  /*2d30*/  LOP3.LUT R3, R3, 0x78, RZ, 0xfc, !PT ;  /* 0x0000007803037812 */ /* 0x000fe400078efcff */
[-C--:B------:R-:W-:Y:S02]  /*2d40*/  ISETP.LT.AND P4, PT, R57, R0.reuse, !P6 ;  /* 0x000000003900720c */ /* 0x080fe40007781270 */
[----:B------:R-:W-:-:S02]  /*2d50*/  ISETP.LT.AND P3, PT, R59, R0, !P6 ;  /* 0x000000003b00720c */ /* 0x000fc40007761270 */
[-C--:B------:R-:W-:Y:S02]  /*2d60*/  ISETP.LT.AND P2, PT, R61, R0.reuse, !P6 ;  /* 0x000000003d00720c */ /* 0x080fe40007741270 */
[-C--:B------:R-:W-:Y:S02]  /*2d70*/  ISETP.LT.AND P1, PT, R63, R0.reuse, !P6 ;  /* 0x000000003f00720c */ /* 0x080fe40007721270 */
[-C--:B------:R-:W-:Y:S01]  /*2d80*/  ISETP.LT.AND P0, PT, R65, R0.reuse, !P6 ;  /* 0x000000004100720c */ /* 0x080fe20007701270 */
[----:B------:R-:W5:Y:S01]  /*2d90*/  @P5 LDG.E.EL.128 R76, desc[UR30][R136.64] ;  /* 0x0000001e884c5981 */ /* 0x000f62000c2e1d00 */
[----:B------:R-:W-:Y:S02]  /*2da0*/  ISETP.LT.AND P6, PT, R3, R0, !P6 ;  /* 0x000000000300720c */ /* 0x000fe400077c1270 */
[----:B------:R-:W-:Y:S02]  /*2db0*/  CS2R R64, SRZ ;  /* 0x0000000000407805 */ /* 0x000fe4000001ff00 */
[----:B------:R-:W-:-:S02]  /*2dc0*/  CS2R R60, SRZ ;  /* 0x00000000003c7805 */ /* 0x000fc4000001ff00 */
[----:B------:R-:W-:-:S06]  /*2dd0*/  CS2R R62, SRZ ;  /* 0x00000000003e7805 */ /* 0x000fcc000001ff00 */
[----:B------:R-:W5:Y:S01]  /*2de0*/  @P2 LDG.E.EL.128 R60, desc[UR30][R136.64] ;  /* 0x0000001e883c2981 */ /* 0x000f62000c2e1d00 */
[----:B------:R-:W-:Y:S02]  /*2df0*/  CS2R R56, SRZ ;  /* 0x0000000000387805 */ /* 0x000fe4000001ff00 */
[----:B------:R-:W-:-:S06]  /*2e00*/  CS2R R58, SRZ ;  /* 0x00000000003a7805 */ /* 0x000fcc000001ff00 */
[----:B------:R-:W5:Y:S01]  /*2e10*/  @P1 LDG.E.EL.128 R56, desc[UR30][R136.64] ;  /* 0x0000001e88381981 */ /* 0x000f62000c2e1d00 */
[----:B------:R-:W-:Y:S01]  /*2e20*/  CS2R R38, SRZ ;  /* 0x0000000000267805 */ /* 0x000fe2000001ff00 */
[----:B-1----:R-:W-:-:S04]  /*2e30*/  IMAD.WIDE R84, R75, 0x2, R72 ;  /* 0x000000024b547825 */ /* 0x002fc800078e0248 */
[C---:B---3--:R-:W-:Y:S01]  /*2e40*/  IMAD.U32 R69, R33.reuse, 0x10000, RZ ;  /* 0x0001000021457824 */ /* 0x048fe200078e00ff */
[----:B------:R-:W-:Y:S01]  /*2e50*/  PRMT R33, R33, 0x7632, R33 ;  /* 0x0000763221217816 */ /* 0x000fe20000000021 */
[C---:B------:R-:W-:Y:S01]  /*2e60*/  IMAD.U32 R71, R34.reuse, 0x10000, RZ ;  /* 0x0001000022477824 */ /* 0x040fe200078e00ff */
[----:B------:R-:W-:Y:S01]  /*2e70*/  PRMT R34, R34, 0x7632, R34 ;  /* 0x0000763222227816 */ /* 0x000fe20000000022 */
[----:B------:R-:W-:Y:S01]  /*2e80*/  FADD R69, R126, R69 ;  /* 0x000000457e457221 */ /* 0x000fe20000000000 */
[----:B------:R-:W-:Y:S01]  /*2e90*/  PRMT R0, R35, 0x7632, R0 ;  /* 0x0000763223007816 */ /* 0x000fe20000000000 */
[----:B------:R-:W-:Y:S02]  /*2ea0*/  IMAD.U32 R36, R33, 0x10000, RZ ;  /* 0x0001000021247824 */ /* 0x000fe400078e00ff */
[----:B------:R-:W-:Y:S01]  /*2eb0*/  FADD R71, R128, R71 ;  /* 0x0000004780477221 */ /* 0x000fe20000000000 */
[----:B------:R-:W-:Y:S02]  /*2ec0*/  IMAD.U32 R34, R34, 0x10000, RZ ;  /* 0x0001000022227824 */ /* 0x000fe400078e00ff */
[----:B------:R-:W-:-:S02]  /*2ed0*/  IMAD.U32 R35, R35, 0x10000, RZ ;  /* 0x0001000023237824 */ /* 0x000fc400078e00ff */
[----:B------:R-:W-:Y:S01]  /*2ee0*/  FADD R36, R127, R36 ;  /* 0x000000247f247221 */ /* 0x000fe20000000000 */
[----:B------:R-:W-:Y:S01]  /*2ef0*/  FADD R34, R129, R34 ;  /* 0x0000002281227221 */ /* 0x000fe20000000000 */
[----:B------:R-:W-:Y:S02]  /*2f00*/  IMAD.U32 R67, R32, 0x10000, RZ ;  /* 0x0001000020437824 */ /* 0x000fe400078e00ff */
[----:B------:R-:W-:Y:S01]  /*2f10*/  FADD R35, R130, R35 ;  /* 0x0000002382237221 */ /* 0x000fe20000000000 */
[----:B------:R-:W-:Y:S01]  /*2f20*/  PRMT R32, R32, 0x7632, R32 ;  /* 0x0000763220207816 */ /* 0x000fe20000000020 */
[----:B------:R-:W-:Y:S01]  /*2f30*/  IMAD.U32 R0, R0, 0x10000, RZ ;  /* 0x0001000000007824 */ /* 0x000fe200078e00ff */
[----:B------:R-:W-:Y:S02]  /*2f40*/  F2FP.BF16.F32.PACK_AB R129, R36, R69 ;  /* 0x000000452481723e */ /* 0x000fe400000010ff */
[----:B------:R-:W-:Y:S02]  /*2f50*/  CS2R R68, SRZ ;  /* 0x0000000000447805 */ /* 0x000fe4000001ff00 */
[----:B------:R-:W-:-:S02]  /*2f60*/  F2FP.BF16.F32.PACK_AB R130, R34, R71 ;  /* 0x000000472282723e */ /* 0x000fc400000010ff */
[----:B------:R-:W-:Y:S01]  /*2f70*/  CS2R R70, SRZ ;  /* 0x0000000000467805 */ /* 0x000fe2000001ff00 */
[----:B------:R-:W-:Y:S02]  /*2f80*/  IMAD.U32 R32, R32, 0x10000, RZ ;  /* 0x0001000020207824 */ /* 0x000fe400078e00ff */
[----:B------:R-:W-:Y:S01]  /*2f90*/  FADD R67, R124, R67 ;  /* 0x000000437c437221 */ /* 0x000fe20000000000 */
[----:B------:R-:W-:Y:S01]  /*2fa0*/  FADD R0, R131, R0 ;  /* 0x0000000083007221 */ /* 0x000fe20000000000 */
[----:B------:R-:W-:Y:S01]  /*2fb0*/  FADD R32, R125, R32 ;  /* 0x000000207d207221 */ /* 0x000fe20000000000 */
[----:B------:R-:W3:Y:S01]  /*2fc0*/  @P4 LDG.E.EL.128 R68, desc[UR30][R136.64] ;  /* 0x0000001e88444981 */ /* 0x000ee2000c2e1d00 */
[----:B------:R-:W-:Y:S02]  /*2fd0*/  CS2R R36, SRZ ;  /* 0x0000000000247805 */ /* 0x000fe4000001ff00 */
[----:B------:R-:W-:Y:S02]  /*2fe0*/  F2FP.BF16.F32.PACK_AB R131, R0, R35 ;  /* 0x000000230083723e */ /* 0x000fe400000010ff */
[----:B------:R-:W-:-:S02]  /*2ff0*/  F2FP.BF16.F32.PACK_AB R128, R32, R67 ;  /* 0x000000432080723e */ /* 0x000fc400000010ff */
[----:B------:R-:W-:Y:S01]  /*3000*/  CS2R R66, SRZ ;  /* 0x0000000000427805 */ /* 0x000fe2000001ff00 */
[----:B------:R-:W3:Y:S05]  /*3010*/  @P0 LDG.E.EL.128 R36, desc[UR30][R136.64] ;  /* 0x0000001e88240981 */ /* 0x000eea000c2e1d00 */
[----:B------:R-:W3:Y:S01]  /*3020*/  @P3 LDG.E.EL.128 R64, desc[UR30][R136.64] ;  /* 0x0000001e88403981 */ /* 0x000ee2000c2e1d00 */
[----:B------:R-:W-:Y:S02]  /*3030*/  CS2R R32, SRZ ;  /* 0x0000000000207805 */ /* 0x000fe4000001ff00 */
[----:B------:R-:W-:Y:S01]  /*3040*/  CS2R R34, SRZ ;  /* 0x0000000000227805 */ /* 0x000fe2000001ff00 */
[C---:B--2---:R-:W-:Y:S01]  /*3050*/  IMAD.U32 R3, R132.reuse, 0x10000, RZ ;  /* 0x0001000084037824 */ /* 0x044fe200078e00ff */
[----:B------:R-:W-:-:S02]  /*3060*/  PRMT R132, R132, 0x7632, R132 ;  /* 0x0000763284847816 */ /* 0x000fc40000000084 */
[----:B------:R-:W-:Y:S02]  /*3070*/  P2R R126, PR, RZ, 0x10 ;  /* 0x00000010ff7e7803 */ /* 0x000fe40000000000 */
[----:B------:R-:W2:Y:S01]  /*3080*/  @P6 LDG.E.EL.128 R32, desc[UR30][R136.64] ;  /* 0x0000001e88206981 */ /* 0x000ea2000c2e1d00 */
[----:B------:R-:W-:Y:S01]  /*3090*/  ISETP.NE.AND P4, PT, R87, RZ, PT ;  /* 0x000000ff5700720c */ /* 0x000fe20003f85270 */
[C---:B------:R-:W-:Y:S01]  /*30a0*/  IMAD.U32 R87, R133.reuse, 0x10000, RZ ;  /* 0x0001000085577824 */ /* 0x040fe200078e00ff */
[----:B------:R-:W-:Y:S01]  /*30b0*/  PRMT R133, R133, 0x7632, R133 ;  /* 0x0000763285857816 */ /* 0x000fe20000000085 */
[----:B------:R-:W-:Y:S01]  /*30c0*/  IMAD.U32 R132, R132, 0x10000, RZ ;  /* 0x0001000084847824 */ /* 0x000fe200078e00ff */
[----:B------:R-:W-:Y:S02]  /*30d0*/  PRMT R0, R135, 0x7632, R0 ;  /* 0x0000763287007816 */ /* 0x000fe40000000000 */
[----:B------:R-:W-:Y:S01]  /*30e0*/  P2R R124, PR, RZ, 0x20 ;  /* 0x00000020ff7c7803 */ /* 0x000fe20000000000 */
[----:B------:R-:W-:Y:S01]  /*30f0*/  FADD R3, R116, R3 ;  /* 0x0000000374037221 */ /* 0x000fe20000000000 */
[----:B------:R-:W-:Y:S01]  /*3100*/  ISETP.NE.AND P5, PT, R74, RZ, PT ;  /* 0x000000ff4a00720c */ /* 0x000fe20003fa5270 */
[----:B------:R-:W-:-:S02]  /*3110*/  IMAD.U32 R74, R133, 0x10000, RZ ;  /* 0x00010000854a7824 */ /* 0x000fc400078e00ff */
[----:B------:R-:W-:Y:S01]  /*3120*/  FADD R132, R117, R132 ;  /* 0x0000008475847221 */ /* 0x000fe20000000000 */
[----:B------:R-:W-:Y:S02]  /*3130*/  IMAD.U32 R0, R0, 0x10000, RZ ;  /* 0x0001000000007824 */ /* 0x000fe400078e00ff */
[----:B------:R-:W-:Y:S01]  /*3140*/  FADD R87, R118, R87 ;  /* 0x0000005776577221 */ /* 0x000fe20000000000 */
[C---:B------:R-:W-:Y:S02]  /*3150*/  IMAD.U32 R125, R134.reuse, 0x10000, RZ ;  /* 0x00010000867d7824 */ /* 0x040fe400078e00ff */
[----:B------:R-:W-:Y:S01]  /*3160*/  FADD R74, R119, R74 ;  /* 0x0000004a774a7221 */ /* 0x000fe20000000000 */
[----:B------:R-:W-:Y:S01]  /*3170*/  PRMT R134, R134, 0x7632, R134 ;  /* 0x0000763286867816 */ /* 0x000fe20000000086 */
[----:B----4-:R-:W-:Y:S01]  /*3180*/  FADD R123, R123, R0 ;  /* 0x000000007b7b7221 */ /* 0x010fe20000000000 */
[----:B------:R-:W-:Y:S01]  /*3190*/  F2FP.BF16.F32.PACK_AB R132, R132, R3 ;  /* 0x000000038484723e */ /* 0x000fe200000010ff */
[C---:B------:R-:W-:Y:S01]  /*31a0*/  IMAD.U32 R3, R52.reuse, 0x10000, RZ ;  /* 0x0001000034037824 */ /* 0x040fe200078e00ff */
[----:B------:R-:W-:-:S02]  /*31b0*/  PRMT R52, R52, 0x7632, R52 ;  /* 0x0000763234347816 */ /* 0x000fc40000000034 */
[----:B------:R-:W-:Y:S01]  /*31c0*/  PRMT R0, R55, 0x7632, R0 ;  /* 0x0000763237007816 */ /* 0x000fe20000000000 */
[----:B------:R-:W-:Y:S01]  /*31d0*/  IMAD.U32 R135, R135, 0x10000, RZ ;  /* 0x0001000087877824 */ /* 0x000fe200078e00ff */
[----:B------:R-:W-:Y:S01]  /*31e0*/  F2FP.BF16.F32.PACK_AB R133, R74, R87 ;  /* 0x000000574a85723e */ /* 0x000fe200000010ff */
[----:B------:R-:W-:Y:S02]  /*31f0*/  IMAD.U32 R134, R134, 0x10000, RZ ;  /* 0x0001000086867824 */ /* 0x000fe400078e00ff */
[C---:B------:R-:W-:Y:S01]  /*3200*/  IMAD.U32 R87, R53.reuse, 0x10000, RZ ;  /* 0x0001000035577824 */ /* 0x040fe200078e00ff */
[----:B------:R-:W-:Y:S01]  /*3210*/  PRMT R53, R53, 0x7632, R53 ;  /* 0x0000763235357816 */ /* 0x000fe20000000035 */
[C---:B------:R-:W-:Y:S01]  /*3220*/  IMAD.U32 R117, R54.reuse, 0x10000, RZ ;  /* 0x0001000036757824 */ /* 0x040fe200078e00ff */
[----:B------:R-:W-:Y:S01]  /*3230*/  PRMT R54, R54, 0x7632, R54 ;  /* 0x0000763236367816 */ /* 0x000fe20000000036 */
[----:B------:R-:W-:Y:S02]  /*3240*/  IMAD.U32 R55, R55, 0x10000, RZ ;  /* 0x0001000037377824 */ /* 0x000fe400078e00ff */
[----:B------:R-:W-:-:S02]  /*3250*/  IMAD.U32 R52, R52, 0x10000, RZ ;  /* 0x0001000034347824 */ /* 0x000fc400078e00ff */
[----:B------:R-:W-:Y:S01]  /*3260*/  IMAD.U32 R0, R0, 0x10000, RZ ;  /* 0x0001000000007824 */ /* 0x000fe200078e00ff */
[----:B------:R1:W-:Y:S01]  /*3270*/  @P5 STG.E.128 desc[UR30][R84.64], R128 ;  /* 0x0000008054005986 */ /* 0x0003e2000c101d1e */
[----:B------:R-:W-:Y:S01]  /*3280*/  FADD R120, R120, R125 ;  /* 0x0000007d78787221 */ /* 0x000fe20000000000 */
[----:B------:R-:W-:Y:S01]  /*3290*/  FADD R122, R122, R135 ;  /* 0x000000877a7a7221 */ /* 0x000fe20000000000 */
[----:B------:R-:W-:Y:S01]  /*32a0*/  FADD R121, R121, R134 ;  /* 0x0000008679797221 */ /* 0x000fe20000000000 */
[----:B-----5:R-:W-:Y:S01]  /*32b0*/  FADD R3, R112, R3 ;  /* 0x0000000370037221 */ /* 0x020fe20000000000 */
[----:B------:R-:W-:Y:S02]  /*32c0*/  IMAD.U32 R74, R53, 0x10000, RZ ;  /* 0x00010000354a7824 */ /* 0x000fe400078e00ff */
[----:B------:R-:W-:Y:S01]  /*32d0*/  FADD R55, R110, R55 ;  /* 0x000000376e377221 */ /* 0x000fe20000000000 */
[----:B------:R-:W-:Y:S02]  /*32e0*/  IMAD.U32 R54, R54, 0x10000, RZ ;  /* 0x0001000036367824 */ /* 0x000fe400078e00ff */
[----:B------:R-:W-:Y:S01]  /*32f0*/  FADD R52, R113, R52 ;  /* 0x0000003471347221 */ /* 0x000fe20000000000 */
[----:B------:R-:W-:Y:S01]  /*3300*/  FADD R0, R111, R0 ;  /* 0x000000006f007221 */ /* 0x000fe20000000000 */
[----:B------:R-:W-:Y:S01]  /*3310*/  ISETP.NE.AND P5, PT, R141, RZ, PT ;  /* 0x000000ff8d00720c */ /* 0x000fe20003fa5270 */
[----:B------:R-:W-:Y:S01]  /*3320*/  FADD R87, R114, R87 ;  /* 0x0000005772577221 */ /* 0x000fe20000000000 */
[----:B------:R-:W-:Y:S01]  /*3330*/  F2FP.BF16.F32.PACK_AB R134, R121, R120 ;  /* 0x000000787986723e */ /* 0x000fe200000010ff */
[----:B------:R-:W-:Y:S01]  /*3340*/  FADD R108, R108, R117 ;  /* 0x000000756c6c7221 */ /* 0x000fe20000000000 */
[----:B------:R-:W-:Y:S01]  /*3350*/  F2FP.BF16.F32.PACK_AB R135, R123, R122 ;  /* 0x0000007a7b87723e */ /* 0x000fe200000010ff */
[----:B-1----:R-:W-:-:S02]  /*3360*/  VIADD R85, R75, 0x6000 ;  /* 0x000060004b557836 */ /* 0x002fc40000000000 */
[----:B------:R-:W-:Y:S01]  /*3370*/  FADD R74, R115, R74 ;  /* 0x0000004a734a7221 */ /* 0x000fe20000000000 */
[----:B------:R-:W-:Y:S01]  /*3380*/  FADD R109, R109, R54 ;  /* 0x000000366d6d7221 */ /* 0x000fe20000000000 */
[----:B------:R-:W-:Y:S01]  /*3390*/  IMAD.WIDE R84, R85, 0x2, R72 ;  /* 0x0000000255547825 */ /* 0x000fe200078e0248 */
[----:B------:R-:W-:Y:S02]  /*33a0*/  F2FP.BF16.F32.PACK_AB R112, R52, R3 ;  /* 0x000000033470723e */ /* 0x000fe400000010ff */
[----:B------:R-:W-:Y:S01]  /*33b0*/  F2FP.BF16.F32.PACK_AB R115, R0, R55 ;  /* 0x000000370073723e */ /* 0x000fe200000010ff */
[----:B------:R-:W-:Y:S01]  /*33c0*/  VIADD R53, R75, 0xc000 ;  /* 0x0000c0004b357836 */ /* 0x000fe20000000000 */
[----:B------:R-:W-:Y:S01]  /*33d0*/  PRMT R0, R51, 0x7632, R0 ;  /* 0x0000763233007816 */ /* 0x000fe20000000000 */
[C---:B------:R-:W-:Y:S01]  /*33e0*/  IMAD.U32 R3, R48.reuse, 0x10000, RZ ;  /* 0x0001000030037824 */ /* 0x040fe200078e00ff */
[----:B------:R-:W-:Y:S01]  /*33f0*/  PRMT R48, R48, 0x7632, R48 ;  /* 0x0000763230307816 */ /* 0x000fe20000000030 */
[----:B------:R1:W-:Y:S01]  /*3400*/  @P4 STG.E.128 desc[UR30][R84.64], R132 ;  /* 0x0000008454004986 */ /* 0x0003e2000c101d1e */
[----:B------:R-:W-:Y:S01]  /*3410*/  F2FP.BF16.F32.PACK_AB R113, R74, R87 ;  /* 0x000000574a71723e */ /* 0x000fe200000010ff */
[----:B------:R-:W-:Y:S01]  /*3420*/  IMAD.WIDE R52, R53, 0x2, R72 ;  /* 0x0000000235347825 */ /* 0x000fe200078e0248 */
[----:B------:R-:W-:-:S03]  /*3430*/  F2FP.BF16.F32.PACK_AB R114, R109, R108 ;  /* 0x0000006c6d72723e */ /* 0x000fc600000010ff */
[C---:B------:R-:W-:Y:S01]  /*3440*/  IMAD.U32 R55, R49.reuse, 0x10000, RZ ;  /* 0x0001000031377824 */ /* 0x040fe200078e00ff */
[----:B------:R-:W-:Y:S01]  /*3450*/  PRMT R49, R49, 0x7632, R49 ;  /* 0x0000763231317816 */ /* 0x000fe20000000031 */
[----:B------:R-:W-:Y:S02]  /*3460*/  IMAD.U32 R51, R51, 0x10000, RZ ;  /* 0x0001000033337824 */ /* 0x000fe400078e00ff */
[----:B------:R-:W-:Y:S02]  /*3470*/  IMAD.U32 R0, R0, 0x10000, RZ ;  /* 0x0001000000007824 */ /* 0x000fe400078e00ff */
[----:B------:R-:W-:Y:S01]  /*3480*/  IMAD.U32 R48, R48, 0x10000, RZ ;  /* 0x0001000030307824 */ /* 0x000fe200078e00ff */
[----:B------:R4:W-:Y:S01]  /*3490*/  @P5 STG.E.128 desc[UR30][R52.64], R112 ;  /* 0x0000007034005986 */ /* 0x0009e2000c101d1e */
[C---:B-1----:R-:W-:Y:S01]  /*34a0*/  IMAD.U32 R85, R50.reuse, 0x10000, RZ ;  /* 0x0001000032557824 */ /* 0x042fe200078e00ff */
[----:B------:R-:W-:Y:S01]  /*34b0*/  PRMT R50, R50, 0x7632, R50 ;  /* 0x0000763232327816 */ /* 0x000fe20000000032 */
[----:B------:R-:W-:Y:S01]  /*34c0*/  FADD R51, R106, R51 ;  /* 0x000000336a337221 */ /* 0x000fe20000000000 */
[----:B------:R-:W-:Y:S01]  /*34d0*/  FADD R0, R107, R0 ;  /* 0x000000006b007221 */ /* 0x000fe20000000000 */
[----:B------:R-:W-:Y:S01]  /*34e0*/  ISETP.NE.AND P4, PT, R142, RZ, PT ;  /* 0x000000ff8e00720c */ /* 0x000fe20003f85270 */
[----:B------:R-:W-:Y:S01]  /*34f0*/  FADD R3, R100, R3 ;  /* 0x0000000364037221 */ /* 0x000fe20000000000 */
[----:B------:R-:W-:-:S02]  /*3500*/  IMAD.U32 R50, R50, 0x10000, RZ ;  /* 0x0001000032327824 */ /* 0x000fc400078e00ff */
[----:B------:R-:W-:Y:S01]  /*3510*/  FADD R48, R101, R48 ;  /* 0x0000003065307221 */ /* 0x000fe20000000000 */
[----:B------:R-:W-:Y:S01]  /*3520*/  FADD R55, R102, R55 ;  /* 0x0000003766377221 */ /* 0x000fe20000000000 */
[----:B------:R-:W-:Y:S01]  /*3530*/  FADD R85, R104, R85 ;  /* 0x0000005568557221 */ /* 0x000fe20000000000 */
[----:B----4-:R-:W-:Y:S02]  /*3540*/  IMAD.U32 R52, R49, 0x10000, RZ ;  /* 0x0001000031347824 */ /* 0x010fe400078e00ff */
[----:B------:R-:W-:Y:S01]  /*3550*/  FADD R50, R105, R50 ;  /* 0x0000003269327221 */ /* 0x000fe20000000000 */
[----:B------:R-:W-:Y:S02]  /*3560*/  VIADD R49, R75, 0x12000 ;  /* 0x000120004b317836 */ /* 0x000fe40000000000 */
[----:B------:R-:W-:Y:S01]  /*3570*/  FADD R52, R103, R52 ;  /* 0x0000003467347221 */ /* 0x000fe20000000000 */
[----:B------:R-:W-:Y:S02]  /*3580*/  F2FP.BF16.F32.PACK_AB R103, R0, R51 ;  /* 0x000000330067723e */ /* 0x000fe400000010ff */
[----:B------:R-:W-:Y:S01]  /*3590*/  F2FP.BF16.F32.PACK_AB R100, R48, R3 ;  /* 0x000000033064723e */ /* 0x000fe200000010ff */
[C---:B------:R-:W-:Y:S01]  /*35a0*/  IMAD.U32 R3, R44.reuse, 0x10000, RZ ;  /* 0x000100002c037824 */ /* 0x040fe200078e00ff */
[----:B------:R-:W-:Y:S01]  /*35b0*/  PRMT R0, R47, 0x7632, R0 ;  /* 0x000076322f007816 */ /* 0x000fe20000000000 */
[----:B------:R-:W-:Y:S01]  /*35c0*/  IMAD.WIDE R48, R49, 0x2, R72 ;  /* 0x0000000231307825 */ /* 0x000fe200078e0248 */
[----:B------:R-:W-:-:S02]  /*35d0*/  PRMT R44, R44, 0x7632, R44 ;  /* 0x000076322c2c7816 */ /* 0x000fc4000000002c */
[----:B------:R-:W-:Y:S01]  /*35e0*/  F2FP.BF16.F32.PACK_AB R101, R52, R55 ;  /* 0x000000373465723e */ /* 0x000fe200000010ff */
[----:B------:R-:W-:Y:S01]  /*35f0*/  IMAD.U32 R51, R45, 0x10000, RZ ;  /* 0x000100002d337824 */ /* 0x000fe200078e00ff */
[----:B------:R-:W-:Y:S01]  /*3600*/  F2FP.BF16.F32.PACK_AB R102, R50, R85 ;  /* 0x000000553266723e */ /* 0x000fe200000010ff */
[----:B------:R-:W-:Y:S01]  /*3610*/  IMAD.U32 R47, R47, 0x10000, RZ ;  /* 0x000100002f2f7824 */ /* 0x000fe200078e00ff */
[----:B------:R-:W-:Y:S01]  /*3620*/  PRMT R45, R45, 0x7632, R45 ;  /* 0x000076322d2d7816 */ /* 0x000fe2000000002d */
[----:B------:R-:W-:Y:S02]  /*3630*/  IMAD.U32 R0, R0, 0x10000, RZ ;  /* 0x0001000000007824 */ /* 0x000fe400078e00ff */
[----:B------:R-:W-:Y:S01]  /*3640*/  IMAD.U32 R44, R44, 0x10000, RZ ;  /* 0x000100002c2c7824 */ /* 0x000fe200078e00ff */
[----:B------:R1:W-:Y:S01]  /*3650*/  @P4 STG.E.128 desc[UR30][R48.64], R100 ;  /* 0x0000006430004986 */ /* 0x0003e2000c101d1e */
[----:B------:R-:W-:Y:S01]  /*3660*/  FADD R47, R98, R47 ;  /* 0x0000002f622f7221 */ /* 0x000fe20000000000 */
[----:B------:R-:W-:Y:S01]  /*3670*/  FADD R0, R99, R0 ;  /* 0x0000000063007221 */ /* 0x000fe20000000000 */
[----:B------:R-:W-:Y:S01]  /*3680*/  FADD R3, R92, R3 ;  /* 0x000000035c037221 */ /* 0x000fe20000000000 */
[----:B------:R-:W-:-:S05]  /*3690*/  FADD R44, R93, R44 ;  /* 0x0000002c5d2c7221 */ /* 0x000fca0000000000 */
[----:B------:R-:W-:Y:S01]  /*36a0*/  F2FP.BF16.F32.PACK_AB R92, R44, R3 ;  /* 0x000000032c5c723e */ /* 0x000fe200000010ff */
[----:B------:R-:W-:Y:S02]  /*36b0*/  IMAD.U32 R3, R40, 0x10000, RZ ;  /* 0x0001000028037824 */ /* 0x000fe400078e00ff */
[----:B-1----:R-:W-:-:S04]  /*36c0*/  IMAD.U32 R48, R45, 0x10000, RZ ;  /* 0x000100002d307824 */ /* 0x002fc800078e00ff */
[----:B------:R-:W-:Y:S01]  /*36d0*/  FADD R48, R95, R48 ;  /* 0x000000305f307221 */ /* 0x000fe20000000000 */
[----:B------:R-:W-:Y:S01]  /*36e0*/  F2FP.BF16.F32.PACK_AB R95, R0, R47 ;  /* 0x0000002f005f723e */ /* 0x000fe200000010ff */
[----:B------:R-:W-:Y:S01]  /*36f0*/  IMAD.U32 R47, R41, 0x10000, RZ ;  /* 0x00010000292f7824 */ /* 0x000fe200078e00ff */
[----:B------:R-:W-:Y:S02]  /*3700*/  PRMT R0, R43, 0x7632, R0 ;  /* 0x000076322b007816 */ /* 0x000fe40000000000 */
[----:B------:R-:W-:Y:S01]  /*3710*/  PRMT R41, R41, 0x7632, R41 ;  /* 0x0000763229297816 */ /* 0x000fe20000000029 */
[----:B------:R-:W-:Y:S02]  /*3720*/  IMAD.U32 R43, R43, 0x10000, RZ ;  /* 0x000100002b2b7824 */ /* 0x000fe400078e00ff */
[----:B------:R-:W-:Y:S01]  /*3730*/  FADD R3, R20, R3 ;  /* 0x0000000314037221 */ /* 0x000fe20000000000 */
[----:B------:R-:W-:Y:S02]  /*3740*/  IMAD.U32 R0, R0, 0x10000, RZ ;  /* 0x0001000000007824 */ /* 0x000fe400078e00ff */
[----:B------:R-:W-:-:S02]  /*3750*/  IMAD.U32 R20, R41, 0x10000, RZ ;  /* 0x0001000029147824 */ /* 0x000fc400078e00ff */
[----:B------:R-:W-:Y:S01]  /*3760*/  FADD R43, R90, R43 ;  /* 0x0000002b5a2b7221 */ /* 0x000fe20000000000 */
[C---:B------:R-:W-:Y:S02]  /*3770*/  IMAD.U32 R41, R30.reuse, 0x10000, RZ ;  /* 0x000100001e297824 */ /* 0x040fe400078e00ff */
[----:B------:R-:W-:Y:S01]  /*3780*/  FADD R0, R91, R0 ;  /* 0x000000005b007221 */ /* 0x000fe20000000000 */
[----:B------:R-:W-:Y:S01]  /*3790*/  PRMT R30, R30, 0x7632, R30 ;  /* 0x000076321e1e7816 */ /* 0x000fe2000000001e */
[C---:B------:R-:W-:Y:S01]  /*37a0*/  IMAD.U32 R53, R46.reuse, 0x10000, RZ ;  /* 0x000100002e357824 */ /* 0x040fe200078e00ff */
[----:B------:R-:W-:Y:S01]  /*37b0*/  PRMT R46, R46, 0x7632, R46 ;  /* 0x000076322e2e7816 */ /* 0x000fe2000000002e */
[----:B------:R-:W-:Y:S01]  /*37c0*/  FADD R22, R22, R47 ;  /* 0x0000002f16167221 */ /* 0x000fe20000000000 */
[----:B------:R-:W-:Y:S01]  /*37d0*/  F2FP.BF16.F32.PACK_AB R47, R0, R43 ;  /* 0x0000002b002f723e */ /* 0x000fe200000010ff */
[----:B------:R-:W-:Y:S01]  /*37e0*/  IMAD.U32 R30, R30, 0x10000, RZ ;  /* 0x000100001e1e7824 */ /* 0x000fe200078e00ff */
[----:B------:R-:W-:Y:S01]  /*37f0*/  PRMT R0, R31, 0x7632, R0 ;  /* 0x000076321f007816 */ /* 0x000fe20000000000 */
[----:B------:R-:W-:-:S02]  /*3800*/  IMAD.U32 R46, R46, 0x10000, RZ ;  /* 0x000100002e2e7824 */ /* 0x000fc400078e00ff */
[----:B------:R-:W-:Y:S01]  /*3810*/  FADD R16, R16, R41 ;  /* 0x0000002910107221 */ /* 0x000fe20000000000 */
[----:B------:R-:W-:Y:S01]  /*3820*/  FADD R17, R17, R30 ;  /* 0x0000001e11117221 */ /* 0x000fe20000000000 */
[----:B------:R-:W-:Y:S01]  /*3830*/  ISETP.NE.AND P5, PT, R143, RZ, PT ;  /* 0x000000ff8f00720c */ /* 0x000fe20003fa5270 */
[----:B------:R-:W-:Y:S01]  /*3840*/  IMAD.U32 R0, R0, 0x10000, RZ ;  /* 0x0001000000007824 */ /* 0x000fe200078e00ff */
[----:B------:R-:W-:Y:S01]  /*3850*/  PRMT R40, R40, 0x7632, R40 ;  /* 0x0000763228287816 */ /* 0x000fe20000000028 */
[----:B------:R-:W-:Y:S01]  /*3860*/  FADD R51, R94, R51 ;  /* 0x000000335e337221 */ /* 0x000fe20000000000 */
[----:B------:R-:W-:Y:S01]  /*3870*/  FADD R53, R96, R53 ;  /* 0x0000003560357221 */ /* 0x000fe20000000000 */
[----:B------:R-:W-:Y:S01]  /*3880*/  FADD R46, R97, R46 ;  /* 0x0000002e612e7221 */ /* 0x000fe20000000000 */
[----:B------:R-:W-:Y:S01]  /*3890*/  VIADD R45, R75, 0x18000 ;  /* 0x000180004b2d7836 */ /* 0x000fe20000000000 */
[----:B------:R-:W-:Y:S01]  /*38a0*/  F2FP.BF16.F32.PACK_AB R30, R17, R16 ;  /* 0x00000010111e723e */ /* 0x000fe200000010ff */
[----:B------:R-:W-:Y:S01]  /*38b0*/  FADD R19, R19, R0 ;  /* 0x0000000013137221 */ /* 0x000fe20000000000 */
[C---:B------:R-:W-:Y:S01]  /*38c0*/  IMAD.U32 R17, R26.reuse, 0x10000, RZ ;  /* 0x000100001a117824 */ /* 0x040fe200078e00ff */
[----:B------:R-:W-:Y:S01]  /*38d0*/  PRMT R26, R26, 0x7632, R26 ;  /* 0x000076321a1a7816 */ /* 0x000fe2000000001a */
[----:B------:R-:W-:Y:S01]  /*38e0*/  IMAD.U32 R40, R40, 0x10000, RZ ;  /* 0x0001000028287824 */ /* 0x000fe200078e00ff */
[----:B------:R-:W-:Y:S01]  /*38f0*/  PRMT R0, R27, 0x7632, R0 ;  /* 0x000076321b007816 */ /* 0x000fe20000000000 */
[----:B------:R-:W-:Y:S01]  /*3900*/  IMAD.WIDE R44, R45, 0x2, R72 ;  /* 0x000000022d2c7825 */ /* 0x000fe200078e0248 */
[----:B------:R-:W-:-:S03]  /*3910*/  F2FP.BF16.F32.PACK_AB R93, R48, R51 ;  /* 0x00000033305d723e */ /* 0x000fc600000010ff */
[----:B------:R-:W-:Y:S01]  /*3920*/  FADD R23, R23, R20 ;  /* 0x0000001417177221 */ /* 0x000fe20000000000 */
[----:B------:R-:W-:Y:S01]  /*3930*/  F2FP.BF16.F32.PACK_AB R94, R46, R53 ;  /* 0x000000352e5e723e */ /* 0x000fe200000010ff */
[----:B------:R-:W-:Y:S01]  /*3940*/  FADD R40, R21, R40 ;  /* 0x0000002815287221 */ /* 0x000fe20000000000 */
[----:B------:R-:W-:Y:S02]  /*3950*/  IMAD.U32 R27, R27, 0x10000, RZ ;  /* 0x000100001b1b7824 */ /* 0x000fe400078e00ff */
[----:B------:R-:W-:Y:S02]  /*3960*/  IMAD.U32 R26, R26, 0x10000, RZ ;  /* 0x000100001a1a7824 */ /* 0x000fe400078e00ff */
[----:B------:R-:W-:Y:S01]  /*3970*/  IMAD.U32 R0, R0, 0x10000, RZ ;  /* 0x0001000000007824 */ /* 0x000fe200078e00ff */
[----:B------:R1:W-:Y:S01]  /*3980*/  @P5 STG.E.128 desc[UR30][R44.64], R92 ;  /* 0x0000005c2c005986 */ /* 0x0003e2000c101d1e */
[----:B------:R-:W-:Y:S02]  /*3990*/  IMAD.U32 R49, R42, 0x10000, RZ ;  /* 0x000100002a317824 */ /* 0x000fe400078e00ff */
[----:B------:R-:W-:Y:S01]  /*39a0*/  FADD R8, R8, R17 ;  /* 0x0000001108087221 */ /* 0x000fe20000000000 */
[----:B------:R-:W-:Y:S01]  /*39b0*/  FADD R10, R10, R27 ;  /* 0x0000001b0a0a7221 */ /* 0x000fe20000000000 */
[----:B------:R-:W-:Y:S01]  /*39c0*/  FADD R9, R9, R26 ;  /* 0x0000001a09097221 */ /* 0x000fe20000000000 */
[----:B------:R-:W-:Y:S01]  /*39d0*/  FADD R11, R11, R0 ;  /* 0x000000000b0b7221 */ /* 0x000fe20000000000 */
[----:B------:R-:W-:Y:S01]  /*39e0*/  PRMT R42, R42, 0x7632, R42 ;  /* 0x000076322a2a7816 */ /* 0x000fe2000000002a */
[----:B------:R-:W-:-:S02]  /*39f0*/  IMAD.U32 R31, R31, 0x10000, RZ ;  /* 0x000100001f1f7824 */ /* 0x000fc400078e00ff */
[----:B------:R-:W-:Y:S02]  /*3a00*/  F2FP.BF16.F32.PACK_AB R26, R9, R8 ;  /* 0x00000008091a723e */ /* 0x000fe400000010ff */
[----:B------:R-:W-:Y:S02]  /*3a10*/  F2FP.BF16.F32.PACK_AB R27, R11, R10 ;  /* 0x0000000a0b1b723e */ /* 0x000fe400000010ff */
[----:B-1----:R-:W-:Y:S01]  /*3a20*/  F2FP.BF16.F32.PACK_AB R45, R23, R22 ;  /* 0x00000016172d723e */ /* 0x002fe200000010ff */
[C---:B------:R-:W-:Y:S01]  /*3a30*/  IMAD.U32 R23, R29.reuse, 0x10000, RZ ;  /* 0x000100001d177824 */ /* 0x040fe200078e00ff */
[----:B------:R-:W-:Y:S01]  /*3a40*/  F2FP.BF16.F32.PACK_AB R44, R40, R3 ;  /* 0x00000003282c723e */ /* 0x000fe200000010ff */
[----:B------:R-:W-:Y:S01]  /*3a50*/  IMAD.U32 R3, R28, 0x10000, RZ ;  /* 0x000100001c037824 */ /* 0x000fe200078e00ff */
[----:B------:R-:W-:Y:S01]  /*3a60*/  PRMT R29, R29, 0x7632, R29 ;  /* 0x000076321d1d7816 */ /* 0x000fe2000000001d */
[----:B------:R-:W-:Y:S01]  /*3a70*/  IMAD.U32 R42, R42, 0x10000, RZ ;  /* 0x000100002a2a7824 */ /* 0x000fe200078e00ff */
[----:B------:R-:W-:Y:S01]  /*3a80*/  PRMT R28, R28, 0x7632, R28 ;  /* 0x000076321c1c7816 */ /* 0x000fe2000000001c */
[----:B------:R-:W-:Y:S01]  /*3a90*/  FADD R3, R12, R3 ;  /* 0x000000030c037221 */ /* 0x000fe20000000000 */
[----:B------:R-:W1:Y:S01]  /*3aa0*/  LDS.128 R8, [R2] ;  /* 0x0000000002087984 */ /* 0x000e620000000c00 */
[----:B------:R-:W-:Y:S01]  /*3ab0*/  IMAD.U32 R12, R29, 0x10000, RZ ;  /* 0x000100001d0c7824 */ /* 0x000fe200078e00ff */
[----:B------:R-:W-:Y:S01]  /*3ac0*/  ISETP.NE.AND P4, PT, R140, RZ, PT ;  /* 0x000000ff8c00720c */ /* 0x000fe20003f85270 */
[----:B------:R-:W-:Y:S01]  /*3ad0*/  IMAD.U32 R28, R28, 0x10000, RZ ;  /* 0x000100001c1c7824 */ /* 0x000fe200078e00ff */
[----:B------:R-:W-:Y:S01]  /*3ae0*/  ISETP.NE.AND P5, PT, R139, RZ, PT ;  /* 0x000000ff8b00720c */ /* 0x000fe20003fa5270 */
[----:B------:R-:W-:Y:S01]  /*3af0*/  FADD R49, R88, R49 ;  /* 0x0000003158317221 */ /* 0x000fe20000000000 */
[----:B------:R-:W-:Y:S01]  /*3b00*/  FADD R42, R89, R42 ;  /* 0x0000002a592a7221 */ /* 0x000fe20000000000 */
[----:B------:R-:W-:Y:S01]  /*3b10*/  FADD R14, R14, R23 ;  /* 0x000000170e0e7221 */ /* 0x000fe20000000000 */
[----:B------:R-:W-:Y:S01]  /*3b20*/  FADD R15, R15, R12 ;  /* 0x0000000c0f0f7221 */ /* 0x000fe20000000000 */
[----:B------:R-:W-:-:S02]  /*3b30*/  VIADD R21, R75, 0x1e000 ;  /* 0x0001e0004b157836 */ /* 0x000fc40000000000 */
[----:B------:R-:W-:Y:S01]  /*3b40*/  FADD R18, R18, R31 ;  /* 0x0000001f12127221 */ /* 0x000fe20000000000 */
[----:B------:R-:W-:Y:S01]  /*3b50*/  FADD R28, R13, R28 ;  /* 0x0000001c0d1c7221 */ /* 0x000fe20000000000 */
[----:B------:R-:W-:Y:S01]  /*3b60*/  VIADD R13, R75, 0x24000 ;  /* 0x000240004b0d7836 */ /* 0x000fe20000000000 */
[----:B------:R-:W-:Y:S01]  /*3b70*/  F2FP.BF16.F32.PACK_AB R46, R42, R49 ;  /* 0x000000312a2e723e */ /* 0x000fe200000010ff */
[--C-:B------:R-:W-:Y:S01]  /*3b80*/  IMAD.WIDE R20, R21, 0x2, R72.reuse ;  /* 0x0000000215147825 */ /* 0x100fe200078e0248 */
[----:B------:R-:W-:Y:S02]  /*3b90*/  F2FP.BF16.F32.PACK_AB R29, R15, R14 ;  /* 0x0000000e0f1d723e */ /* 0x000fe400000010ff */
[----:B------:R-:W-:Y:S01]  /*3ba0*/  F2FP.BF16.F32.PACK_AB R28, R28, R3 ;  /* 0x000000031c1c723e */ /* 0x000fe200000010ff */
[----:B------:R-:W-:Y:S01]  /*3bb0*/  IMAD.WIDE R12, R13, 0x2, R72 ;  /* 0x000000020d0c7825 */ /* 0x000fe200078e0248 */
[----:B------:R-:W-:-:S03]  /*3bc0*/  F2FP.BF16.F32.PACK_AB R31, R19, R18 ;  /* 0x00000012131f723e */ /* 0x000fc600000010ff */
[C---:B------:R-:W-:Y:S01]  /*3bd0*/  IMAD.U32 R15, R25.reuse, 0x10000, RZ ;  /* 0x00010000190f7824 */ /* 0x040fe200078e00ff */
[----:B------:R-:W-:Y:S01]  /*3be0*/  @P4 STG.E.128 desc[UR30][R20.64], R44 ;  /* 0x0000002c14004986 */ /* 0x000fe2000c101d1e */
[C---:B------:R-:W-:Y:S01]  /*3bf0*/  IMAD.U32 R3, R24.reuse, 0x10000, RZ ;  /* 0x0001000018037824 */ /* 0x040fe200078e00ff */
[----:B------:R-:W-:Y:S01]  /*3c00*/  PRMT R24, R24, 0x7632, R24 ;  /* 0x0000763218187816 */ /* 0x000fe20000000018 */
[----:B------:R-:W-:Y:S01]  /*3c10*/  FADD R6, R6, R15 ;  /* 0x0000000f06067221 */ /* 0x000fe20000000000 */
[----:B------:R-:W-:Y:S01]  /*3c20*/  @P5 STG.E.128 desc[UR30][R12.64], R28 ;  /* 0x0000001c0c005986 */ /* 0x000fe2000c101d1e */
[----:B------:R-:W-:-:S03]  /*3c30*/  PRMT R25, R25, 0x7632, R25 ;  /* 0x0000763219197816 */ /* 0x000fc60000000019 */
[----:B------:R-:W4:Y:S01]  /*3c40*/  LDS.128 R12, [R2+0x10] ;  /* 0x00001000020c7984 */ /* 0x000f220000000c00 */
[----:B------:R-:W-:Y:S01]  /*3c50*/  FADD R3, R4, R3 ;  /* 0x0000000304037221 */ /* 0x000fe20000000000 */
[----:B------:R-:W-:Y:S01]  /*3c60*/  IMAD.U32 R24, R24, 0x10000, RZ ;  /* 0x0001000018187824 */ /* 0x000fe200078e00ff */
[----:B------:R-:W-:Y:S01]  /*3c70*/  ISETP.NE.AND P4, PT, R138, RZ, PT ;  /* 0x000000ff8a00720c */ /* 0x000fe20003f85270 */
[----:B------:R-:W-:Y:S02]  /*3c80*/  IMAD.U32 R4, R25, 0x10000, RZ ;  /* 0x0001000019047824 */ /* 0x000fe400078e00ff */
[----:B------:R-:W-:Y:S01]  /*3c90*/  FADD R24, R5, R24 ;  /* 0x0000001805187221 */ /* 0x000fe20000000000 */
[----:B------:R-:W-:Y:S02]  /*3ca0*/  VIADD R5, R75, 0x2a000 ;  /* 0x0002a0004b057836 */ /* 0x000fe40000000000 */
[----:B------:R-:W-:Y:S01]  /*3cb0*/  FADD R7, R7, R4 ;  /* 0x0000000407077221 */ /* 0x000fe20000000000 */
[----:B------:R-:W-:-:S02]  /*3cc0*/  PRMT R0, R80, 0x7632, R0 ;  /* 0x0000763250007816 */ /* 0x000fc40000000000 */
[----:B------:R-:W-:Y:S01]  /*3cd0*/  F2FP.BF16.F32.PACK_AB R24, R24, R3 ;  /* 0x000000031818723e */ /* 0x000fe200000010ff */
[----:B------:R-:W-:Y:S01]  /*3ce0*/  IMAD.WIDE R4, R5, 0x2, R72 ;  /* 0x0000000205047825 */ /* 0x000fe200078e0248 */
[----:B------:R-:W-:Y:S02]  /*3cf0*/  F2FP.BF16.F32.PACK_AB R25, R7, R6 ;  /* 0x000000060719723e */ /* 0x000fe400000010ff */
[C---:B------:R-:W-:Y:S01]  /*3d00*/  PRMT R3, R81.reuse, 0x7632, R3 ;  /* 0x0000763251037816 */ /* 0x040fe20000000003 */
[----:B------:R-:W-:Y:S02]  /*3d10*/  IMAD.U32 R17, R80, 0x10000, RZ ;  /* 0x0001000050117824 */ /* 0x000fe400078e00ff */
[----:B------:R5:W-:Y:S01]  /*3d20*/  @P4 STG.E.128 desc[UR30][R4.64], R24 ;  /* 0x0000001804004986 */ /* 0x000be2000c101d1e */
[----:B------:R-:W-:Y:S02]  /*3d30*/  IMAD.U32 R81, R81, 0x10000, RZ ;  /* 0x0001000051517824 */ /* 0x000fe400078e00ff */
[----:B------:R-:W-:-:S02]  /*3d40*/  IMAD.U32 R0, R0, 0x10000, RZ ;  /* 0x0001000000007824 */ /* 0x000fc400078e00ff */
[----:B-1----:R-:W-:Y:S01]  /*3d50*/  FADD R8, R8, R17 ;  /* 0x0000001108087221 */ /* 0x002fe20000000000 */
[----:B------:R-:W-:Y:S01]  /*3d60*/  FADD R10, R10, R81 ;  /* 0x000000510a0a7221 */ /* 0x000fe20000000000 */
[C---:B------:R-:W-:Y:S01]  /*3d70*/  PRMT R6, R82.reuse, 0x7632, R6 ;  /* 0x0000763252067816 */ /* 0x040fe20000000006 */
[----:B------:R-:W-:Y:S01]  /*3d80*/  FADD R9, R9, R0 ;  /* 0x0000000009097221 */ /* 0x000fe20000000000 */
[----:B------:R-:W-:Y:S01]  /*3d90*/  PRMT R7, R83, 0x7632, R7 ;  /* 0x0000763253077816 */ /* 0x000fe20000000007 */
[----:B------:R-:W-:Y:S01]  /*3da0*/  IMAD.U32 R19, R82, 0x10000, RZ ;  /* 0x0001000052137824 */ /* 0x000fe200078e00ff */
[----:B------:R-:W-:Y:S01]  /*3db0*/  ISETP.NE.AND P5, PT, R86, RZ, PT ;  /* 0x000000ff5600720c */ /* 0x000fe20003fa5270 */
[----:B------:R-:W-:Y:S01]  /*3dc0*/  LDS.128 R24, [R2+0x2210] ;  /* 0x0022100002187984 */ /* 0x000fe20000000c00 */
[----:B-----5:R-:W-:-:S04]  /*3dd0*/  IMAD.U32 R4, R3, 0x10000, RZ ;  /* 0x0001000003047824 */ /* 0x020fc800078e00ff */
[----:B------:R-:W-:Y:S01]  /*3de0*/  FADD R11, R11, R4 ;  /* 0x000000040b0b7221 */ /* 0x000fe20000000000 */
[----:B------:R-:W-:-:S04]  /*3df0*/  F2FP.BF16.F32.PACK_AB R28, R9, R8 ;  /* 0x00000008091c723e */ /* 0x000fc800000010ff */
[----:B------:R-:W-:Y:S02]  /*3e00*/  F2FP.BF16.F32.PACK_AB R29, R11, R10 ;  /* 0x0000000a0b1d723e */ /* 0x000fe400000010ff */
[----:B------:R-:W1:Y:S01]  /*3e10*/  LDS.128 R8, [R2+0x1100] ;  /* 0x0011000002087984 */ /* 0x000e620000000c00 */
[----:B------:R-:W-:Y:S02]  /*3e20*/  IMAD.U32 R83, R83, 0x10000, RZ ;  /* 0x0001000053537824 */ /* 0x000fe400078e00ff */
[----:B------:R-:W-:Y:S02]  /*3e30*/  IMAD.U32 R6, R6, 0x10000, RZ ;  /* 0x0001000006067824 */ /* 0x000fe400078e00ff */
[----:B------:R-:W-:Y:S02]  /*3e40*/  IMAD.U32 R0, R7, 0x10000, RZ ;  /* 0x0001000007007824 */ /* 0x000fe400078e00ff */
[----:B----4-:R-:W-:Y:S01]  /*3e50*/  FADD R12, R12, R19 ;  /* 0x000000130c0c7221 */ /* 0x010fe20000000000 */
[----:B------:R-:W-:Y:S01]  /*3e60*/  FADD R14, R14, R83 ;  /* 0x000000530e0e7221 */ /* 0x000fe20000000000 */
[----:B------:R-:W-:Y:S01]  /*3e70*/  FADD R13, R13, R6 ;  /* 0x000000060d0d7221 */ /* 0x000fe20000000000 */
[----:B------:R-:W-:Y:S01]  /*3e80*/  FADD R15, R15, R0 ;  /* 0x000000000f0f7221 */ /* 0x000fe20000000000 */
[----:B------:R-:W-:Y:S03]  /*3e90*/  LDS.128 R16, [R2+0x2200] ;  /* 0x0022000002107984 */ /* 0x000fe60000000c00 */
[----:B------:R-:W-:-:S02]  /*3ea0*/  F2FP.BF16.F32.PACK_AB R30, R13, R12 ;  /* 0x0000000c0d1e723e */ /* 0x000fc400000010ff */
[----:B------:R-:W-:Y:S02]  /*3eb0*/  F2FP.BF16.F32.PACK_AB R31, R15, R14 ;  /* 0x0000000e0f1f723e */ /* 0x000fe400000010ff */
[----:B------:R-:W4:Y:S01]  /*3ec0*/  LDS.128 R12, [R2+0x1110] ;  /* 0x00111000020c7984 */ /* 0x000f220000000c00 */
[----:B------:R-:W-:Y:S02]  /*3ed0*/  VIADD R5, R75, 0x30000 ;  /* 0x000300004b057836 */ /* 0x000fe40000000000 */
[----:B------:R-:W-:Y:S02]  /*3ee0*/  IMAD.U32 R7, R76, 0x10000, RZ ;  /* 0x000100004c077824 */ /* 0x000fe400078e00ff */
[----:B------:R-:W-:-:S05]  /*3ef0*/  IMAD.WIDE R4, R5, 0x2, R72 ;  /* 0x0000000205047825 */ /* 0x000fca00078e0248 */
[----:B------:R1:W-:Y:S01]  /*3f00*/  @P5 STG.E.128 desc[UR30][R4.64], R28 ;  /* 0x0000001c04005986 */ /* 0x0003e2000c101d1e */
[----:B------:R-:W-:Y:S02]  /*3f10*/  PRMT R0, R76, 0x7632, R0 ;  /* 0x000076324c007816 */ /* 0x000fe40000000000 */
[C---:B------:R-:W-:Y:S01]  /*3f20*/  PRMT R20, R78.reuse, 0x7632, R20 ;  /* 0x000076324e147816 */ /* 0x040fe20000000014 */
[----:B------:R-:W-:Y:S01]  /*3f30*/  IMAD.U32 R23, R78, 0x10000, RZ ;  /* 0x000100004e177824 */ /* 0x000fe200078e00ff */
[----:B------:R-:W-:Y:S01]  /*3f40*/  PRMT R21, R79, 0x7632, R21 ;  /* 0x000076324f157816 */ /* 0x000fe20000000015 */
[----:B------:R-:W-:Y:S02]  /*3f50*/  IMAD.U32 R0, R0, 0x10000, RZ ;  /* 0x0001000000007824 */ /* 0x000fe400078e00ff */
[----:B-1----:R-:W-:Y:S02]  /*3f60*/  FADD R28, R8, R7 ;  /* 0x00000007081c7221 */ /* 0x002fe40000000000 */
[----:B------:R-:W1:Y:S01]  /*3f70*/  LDS.128 R4, [R2+0x3300] ;  /* 0x0033000002047984 */ /* 0x000e620000000c00 */
[----:B------:R-:W-:-:S02]  /*3f80*/  IMAD.U32 R20, R20, 0x10000, RZ ;  /* 0x0001000014147824 */ /* 0x000fc400078e00ff */
[----:B------:R-:W-:Y:S01]  /*3f90*/  FADD R29, R9, R0 ;  /* 0x00000000091d7221 */ /* 0x000fe20000000000 */
[----:B------:R-:W-:Y:S01]  /*3fa0*/  PRMT R3, R77, 0x7632, R3 ;  /* 0x000076324d037816 */ /* 0x000fe20000000003 */
[----:B------:R-:W-:Y:S02]  /*3fb0*/  IMAD.U32 R0, R21, 0x10000, RZ ;  /* 0x0001000015007824 */ /* 0x000fe400078e00ff */
[----:B----4-:R-:W-:Y:S01]  /*3fc0*/  FADD R31, R12, R23 ;  /* 0x000000170c1f7221 */ /* 0x010fe20000000000 */
[----:B------:R-:W-:Y:S02]  /*3fd0*/  FADD R40, R13, R20 ;  /* 0x000000140d287221 */ /* 0x000fe40000000000 */
[----:B------:R-:W4:Y:S01]  /*3fe0*/  LDS.128 R20, [R2+0x3310] ;  /* 0x0033100002147984 */ /* 0x000f220000000c00 */
[----:B------:R-:W-:Y:S02]  /*3ff0*/  IMAD.U32 R8, R3, 0x10000, RZ ;  /* 0x0001000003087824 */ /* 0x000fe400078e00ff */
[--C-:B------:R-:W-:Y:S01]  /*4000*/  FADD R42, R15, R0.reuse ;  /* 0x000000000f2a7221 */ /* 0x100fe20000000000 */
[C---:B---3--:R-:W-:Y:S01]  /*4010*/  IMAD.U32 R9, R68.reuse, 0x10000, RZ ;  /* 0x0001000044097824 */ /* 0x048fe200078e00ff */
[----:B------:R-:W-:Y:S01]  /*4020*/  PRMT R0, R68, 0x7632, R0 ;  /* 0x0000763244007816 */ /* 0x000fe20000000000 */
[----:B------:R-:W-:Y:S01]  /*4030*/  IMAD.U32 R77, R77, 0x10000, RZ ;  /* 0x000100004d4d7824 */ /* 0x000fe200078e00ff */
[----:B------:R-:W-:Y:S01]  /*4040*/  PRMT R3, R69, 0x7632, R3 ;  /* 0x0000763245037816 */ /* 0x000fe20000000003 */
[----:B------:R-:W-:-:S02]  /*4050*/  IMAD.U32 R79, R79, 0x10000, RZ ;  /* 0x000100004f4f7824 */ /* 0x000fc400078e00ff */
[----:B------:R-:W-:Y:S01]  /*4060*/  FADD R30, R11, R8 ;  /* 0x000000080b1e7221 */ /* 0x000fe20000000000 */
[----:B------:R-:W-:Y:S01]  /*4070*/  FADD R77, R10, R77 ;  /* 0x0000004d0a4d7221 */ /* 0x000fe20000000000 */
[----:B------:R-:W-:Y:S01]  /*4080*/  FADD R41, R16, R9 ;  /* 0x0000000910297221 */ /* 0x000fe20000000000 */
[----:B------:R-:W-:Y:S01]  /*4090*/  FADD R79, R14, R79 ;  /* 0x0000004f0e4f7221 */ /* 0x000fe20000000000 */
[----:B------:R-:W-:Y:S01]  /*40a0*/  IMAD.U32 R69, R69, 0x10000, RZ ;  /* 0x0001000045457824 */ /* 0x000fe200078e00ff */
[----:B------:R-:W3:Y:S01]  /*40b0*/  LDS.128 R8, [R2+0x4400] ;  /* 0x0044000002087984 */ /* 0x000ee20000000c00 */
[----:B------:R-:W-:Y:S02]  /*40c0*/  IMAD.U32 R0, R0, 0x10000, RZ ;  /* 0x0001000000007824 */ /* 0x000fe400078e00ff */
[----:B------:R-:W-:Y:S01]  /*40d0*/  IMAD.U32 R14, R3, 0x10000, RZ ;  /* 0x00010000030e7824 */ /* 0x000fe200078e00ff */
[----:B------:R-:W-:Y:S01]  /*40e0*/  PRMT R13, R71, 0x7632, R13 ;  /* 0x00007632470d7816 */ /* 0x000fe2000000000d */
[----:B------:R-:W-:Y:S01]  /*40f0*/  FADD R69, R18, R69 ;  /* 0x0000004512457221 */ /* 0x000fe20000000000 */
[----:B------:R-:W-:Y:S01]  /*4100*/  PRMT R12, R70, 0x7632, R12 ;  /* 0x00007632460c7816 */ /* 0x000fe2000000000c */
[----:B------:R-:W-:Y:S01]  /*4110*/  FADD R44, R17, R0 ;  /* 0x00000000112c7221 */ /* 0x000fe20000000000 */
[----:B------:R-:W-:-:S02]  /*4120*/  FADD R46, R19, R14 ;  /* 0x0000000e132e7221 */ /* 0x000fc40000000000 */
[----:B------:R-:W5:Y:S01]  /*4130*/  LDS.128 R16, [R2+0x4410] ;  /* 0x0044100002107984 */ /* 0x000f620000000c00 */
[----:B------:R-:W-:Y:S02]  /*4140*/  IMAD.U32 R0, R13, 0x10000, RZ ;  /* 0x000100000d007824 */ /* 0x000fe400078e00ff */
[----:B------:R-:W-:Y:S02]  /*4150*/  IMAD.U32 R15, R70, 0x10000, RZ ;  /* 0x00010000460f7824 */ /* 0x000fe400078e00ff */
[----:B------:R-:W-:Y:S02]  /*4160*/  IMAD.U32 R12, R12, 0x10000, RZ ;  /* 0x000100000c0c7824 */ /* 0x000fe400078e00ff */
[----:B------:R-:W-:Y:S02]  /*4170*/  IMAD.U32 R13, R64, 0x10000, RZ ;  /* 0x00010000400d7824 */ /* 0x000fe400078e00ff */
[----:B------:R-:W-:Y:S01]  /*4180*/  FADD R43, R24, R15 ;  /* 0x0000000f182b7221 */ /* 0x000fe20000000000 */
[----:B------:R-:W-:Y:S01]  /*4190*/  FADD R48, R25, R12 ;  /* 0x0000000c19307221 */ /* 0x000fe20000000000 */
[--C-:B------:R-:W-:Y:S01]  /*41a0*/  FADD R50, R27, R0.reuse ;  /* 0x000000001b327221 */ /* 0x100fe20000000000 */
[----:B-1----:R-:W-:Y:S01]  /*41b0*/  FADD R45, R4, R13 ;  /* 0x0000000d042d7221 */ /* 0x002fe20000000000 */
[----:B------:R-:W-:Y:S01]  /*41c0*/  PRMT R0, R64, 0x7632, R0 ;  /* 0x0000763240007816 */ /* 0x000fe20000000000 */
[----:B------:R-:W1:Y:S01]  /*41d0*/  LDS.128 R12, [R2+0x5500] ;  /* 0x00550000020c7984 */ /* 0x000e620000000c00 */
[----:B------:R-:W-:-:S02]  /*41e0*/  PRMT R24, R66, 0x7632, R24 ;  /* 0x0000763242187816 */ /* 0x000fc40000000018 */
[----:B------:R-:W-:Y:S01]  /*41f0*/  PRMT R25, R67, 0x7632, R25 ;  /* 0x0000763243197816 */ /* 0x000fe20000000019 */
[----:B------:R-:W-:Y:S02]  /*4200*/  IMAD.U32 R0, R0, 0x10000, RZ ;  /* 0x0001000000007824 */ /* 0x000fe400078e00ff */
[----:B------:R-:W-:Y:S02]  /*4210*/  IMAD.U32 R27, R66, 0x10000, RZ ;  /* 0x00010000421b7824 */ /* 0x000fe400078e00ff */
[----:B------:R-:W-:Y:S01]  /*4220*/  FADD R52, R5, R0 ;  /* 0x0000000005347221 */ /* 0x000fe20000000000 */
[----:B------:R-:W-:Y:S02]  /*4230*/  IMAD.U32 R67, R67, 0x10000, RZ ;  /* 0x0001000043437824 */ /* 0x000fe400078e00ff */
[----:B------:R-:W-:Y:S02]  /*4240*/  IMAD.U32 R24, R24, 0x10000, RZ ;  /* 0x0001000018187824 */ /* 0x000fe400078e00ff */
[----:B------:R-:W-:Y:S01]  /*4250*/  IMAD.U32 R0, R25, 0x10000, RZ ;  /* 0x0001000019007824 */ /* 0x000fe200078e00ff */
[----:B------:R-:W-:Y:S01]  /*4260*/  PRMT R3, R65, 0x7632, R3 ;  /* 0x0000763241037816 */ /* 0x000fe20000000003 */
[----:B----4-:R-:W-:Y:S01]  /*4270*/  FADD R47, R20, R27 ;  /* 0x0000001b142f7221 */ /* 0x010fe20000000000 */
[----:B------:R-:W-:Y:S01]  /*4280*/  FADD R67, R22, R67 ;  /* 0x0000004316437221 */ /* 0x000fe20000000000 */
[----:B------:R-:W-:Y:S01]  /*4290*/  FADD R64, R21, R24 ;  /* 0x0000001815407221 */ /* 0x000fe20000000000 */
[----:B------:R-:W-:-:S02]  /*42a0*/  FADD R66, R23, R0 ;  /* 0x0000000017427221 */ /* 0x000fc40000000000 */
[----:B------:R-:W4:Y:S01]  /*42b0*/  LDS.128 R20, [R2+0x5510] ;  /* 0x0055100002147984 */ /* 0x000f220000000c00 */
[----:B------:R-:W-:Y:S01]  /*42c0*/  IMAD.U32 R4, R3, 0x10000, RZ ;  /* 0x0001000003047824 */ /* 0x000fe200078e00ff */
[C---:B------:R-:W-:Y:S01]  /*42d0*/  PRMT R0, R60.reuse, 0x7632, R0 ;  /* 0x000076323c007816 */ /* 0x040fe20000000000 */
[----:B------:R-:W-:Y:S01]  /*42e0*/  IMAD.U32 R5, R60, 0x10000, RZ ;  /* 0x000100003c057824 */ /* 0x000fe200078e00ff */
[C---:B------:R-:W-:Y:S01]  /*42f0*/  PRMT R24, R62.reuse, 0x7632, R24 ;  /* 0x000076323e187816 */ /* 0x040fe20000000018 */
[----:B------:R-:W-:Y:S02]  /*4300*/  IMAD.U32 R65, R65, 0x10000, RZ ;  /* 0x0001000041417824 */ /* 0x000fe400078e00ff */
[----:B------:R-:W-:Y:S01]  /*4310*/  FADD R54, R7, R4 ;  /* 0x0000000407367221 */ /* 0x000fe20000000000 */
[----:B------:R-:W-:Y:S01]  /*4320*/  IMAD.U32 R27, R62, 0x10000, RZ ;  /* 0x000100003e1b7824 */ /* 0x000fe200078e00ff */
[----:B------:R-:W-:Y:S01]  /*4330*/  PRMT R25, R63, 0x7632, R25 ;  /* 0x000076323f197816 */ /* 0x000fe20000000019 */
[----:B------:R-:W-:Y:S01]  /*4340*/  FADD R65, R6, R65 ;  /* 0x0000004106417221 */ /* 0x000fe20000000000 */
[----:B------:R-:W-:-:S02]  /*4350*/  IMAD.U32 R0, R0, 0x10000, RZ ;  /* 0x0001000000007824 */ /* 0x000fc400078e00ff */
[----:B---3--:R-:W-:Y:S01]  /*4360*/  FADD R49, R8, R5 ;  /* 0x0000000508317221 */ /* 0x008fe20000000000 */
[----:B------:R-:W-:Y:S01]  /*4370*/  IMAD.U32 R24, R24, 0x10000, RZ ;  /* 0x0001000018187824 */ /* 0x000fe200078e00ff */
[----:B------:R-:W3:Y:S01]  /*4380*/  LDS.128 R4, [R2+0x6600] ;  /* 0x0066000002047984 */ /* 0x000ee20000000c00 */
[----:B------:R-:W-:Y:S02]  /*4390*/  IMAD.U32 R71, R71, 0x10000, RZ ;  /* 0x0001000047477824 */ /* 0x000fe400078e00ff */
[----:B------:R-:W-:Y:S01]  /*43a0*/  FADD R60, R9, R0 ;  /* 0x00000000093c7221 */ /* 0x000fe20000000000 */
[----:B------:R-:W-:Y:S01]  /*43b0*/  PRMT R3, R61, 0x7632, R3 ;  /* 0x000076323d037816 */ /* 0x000fe20000000003 */
[----:B------:R-:W-:Y:S02]  /*43c0*/  IMAD.U32 R0, R25, 0x10000, RZ ;  /* 0x0001000019007824 */ /* 0x000fe400078e00ff */
[----:B------:R-:W-:Y:S01]  /*43d0*/  FADD R71, R26, R71 ;  /* 0x000000471a477221 */ /* 0x000fe20000000000 */
[----:B-----5:R-:W-:Y:S01]  /*43e0*/  FADD R51, R16, R27 ;  /* 0x0000001b10337221 */ /* 0x020fe20000000000 */
[----:B------:R-:W-:-:S02]  /*43f0*/  FADD R68, R17, R24 ;  /* 0x0000001811447221 */ /* 0x000fc40000000000 */
[----:B------:R-:W5:Y:S01]  /*4400*/  LDS.128 R24, [R2+0x6610] ;  /* 0x0066100002187984 */ /* 0x000f620000000c00 */
[----:B------:R-:W-:Y:S02]  /*4410*/  IMAD.U32 R8, R3, 0x10000, RZ ;  /* 0x0001000003087824 */ /* 0x000fe400078e00ff */
[--C-:B------:R-:W-:Y:S01]  /*4420*/  FADD R70, R19, R0.reuse ;  /* 0x0000000013467221 */ /* 0x100fe20000000000 */
[C---:B------:R-:W-:Y:S01]  /*4430*/  IMAD.U32 R9, R56.reuse, 0x10000, RZ ;  /* 0x0001000038097824 */ /* 0x040fe200078e00ff */
[----:B------:R-:W-:Y:S01]  /*4440*/  PRMT R0, R56, 0x7632, R0 ;  /* 0x0000763238007816 */ /* 0x000fe20000000000 */
[----:B------:R-:W-:Y:S01]  /*4450*/  IMAD.U32 R61, R61, 0x10000, RZ ;  /* 0x000100003d3d7824 */ /* 0x000fe200078e00ff */
[----:B------:R-:W-:Y:S01]  /*4460*/  PRMT R3, R57, 0x7632, R3 ;  /* 0x0000763239037816 */ /* 0x000fe20000000003 */
[----:B------:R-:W-:Y:S02]  /*4470*/  IMAD.U32 R63, R63, 0x10000, RZ ;  /* 0x000100003f3f7824 */ /* 0x000fe400078e00ff */
[----:B------:R-:W-:Y:S01]  /*4480*/  FADD R62, R11, R8 ;  /* 0x000000080b3e7221 */ /* 0x000fe20000000000 */
[----:B------:R-:W-:Y:S01]  /*4490*/  FADD R61, R10, R61 ;  /* 0x0000003d0a3d7221 */ /* 0x000fe20000000000 */
[----:B-1----:R-:W-:Y:S01]  /*44a0*/  FADD R53, R12, R9 ;  /* 0x000000090c357221 */ /* 0x002fe20000000000 */
[----:B------:R-:W-:Y:S01]  /*44b0*/  FADD R63, R18, R63 ;  /* 0x0000003f123f7221 */ /* 0x000fe20000000000 */
[----:B------:R-:W-:Y:S01]  /*44c0*/  IMAD.U32 R57, R57, 0x10000, RZ ;  /* 0x0001000039397824 */ /* 0x000fe200078e00ff */
[----:B------:R-:W1:Y:S01]  /*44d0*/  LDS.128 R8, [R2+0x7700] ;  /* 0x0077000002087984 */ /* 0x000e620000000c00 */
[----:B------:R-:W-:-:S02]  /*44e0*/  IMAD.U32 R0, R0, 0x10000, RZ ;  /* 0x0001000000007824 */ /* 0x000fc400078e00ff */
[----:B------:R-:W-:Y:S02]  /*44f0*/  IMAD.U32 R18, R3, 0x10000, RZ ;  /* 0x0001000003127824 */ /* 0x000fe400078e00ff */
[----:B------:R-:W-:Y:S01]  /*4500*/  FADD R57, R14, R57 ;  /* 0x000000390e397221 */ /* 0x000fe20000000000 */
[----:B------:R-:W-:Y:S01]  /*4510*/  FADD R56, R13, R0 ;  /* 0x000000000d387221 */ /* 0x000fe20000000000 */
[----:B------:R-:W-:Y:S01]  /*4520*/  FADD R18, R15, R18 ;  /* 0x000000120f127221 */ /* 0x000fe20000000000 */
[----:B------:R-:W-:Y:S01]  /*4530*/  PRMT R17, R59, 0x7632, R17 ;  /* 0x000076323b117816 */ /* 0x000fe20000000011 */
[----:B------:R2:W1:Y:S04]  /*4540*/  LDS.128 R12, [R2+0x7710] ;  /* 0x00771000020c7984 */ /* 0x0004680000000c00 */
[----:B------:R-:W-:-:S04]  /*4550*/  IMAD.U32 R0, R17, 0x10000, RZ ;  /* 0x0001000011007824 */ /* 0x000fc800078e00ff */
[--C-:B----4-:R-:W-:Y:S01]  /*4560*/  FADD R23, R23, R0.reuse ;  /* 0x0000000017177221 */ /* 0x110fe20000000000 */
[----:B------:R-:W-:Y:S01]  /*4570*/  PRMT R0, R36, 0x7632, R0 ;  /* 0x0000763224007816 */ /* 0x000fe20000000000 */
[----:B------:R-:W-:Y:S01]  /*4580*/  IMAD.U32 R19, R58, 0x10000, RZ ;  /* 0x000100003a137824 */ /* 0x000fe200078e00ff */
[----:B------:R-:W-:-:S03]  /*4590*/  PRMT R17, R39, 0x7632, R17 ;  /* 0x0000763227117816 */ /* 0x000fc60000000011 */
[----:B------:R-:W-:Y:S02]  /*45a0*/  IMAD.U32 R0, R0, 0x10000, RZ ;  /* 0x0001000000007824 */ /* 0x000fe400078e00ff */
[----:B------:R-:W-:Y:S01]  /*45b0*/  FADD R20, R20, R19 ;  /* 0x0000001314147221 */ /* 0x000fe20000000000 */
[----:B------:R-:W-:Y:S01]  /*45c0*/  PRMT R16, R58, 0x7632, R16 ;  /* 0x000076323a107816 */ /* 0x000fe20000000010 */
[----:B------:R-:W-:Y:S02]  /*45d0*/  IMAD.U32 R19, R36, 0x10000, RZ ;  /* 0x0001000024137824 */ /* 0x000fe400078e00ff */
[----:B---3--:R-:W-:Y:S01]  /*45e0*/  FADD R36, R5, R0 ;  /* 0x0000000005247221 */ /* 0x008fe20000000000 */
[----:B------:R-:W-:Y:S01]  /*45f0*/  PRMT R3, R37, 0x7632, R3 ;  /* 0x0000763225037816 */ /* 0x000fe20000000003 */
[----:B------:R-:W-:Y:S02]  /*4600*/  IMAD.U32 R0, R17, 0x10000, RZ ;  /* 0x0001000011007824 */ /* 0x000fe400078e00ff */
[----:B------:R-:W-:-:S02]  /*4610*/  IMAD.U32 R16, R16, 0x10000, RZ ;  /* 0x0001000010107824 */ /* 0x000fc400078e00ff */
[--C-:B-----5:R-:W-:Y:S01]  /*4620*/  FADD R27, R27, R0.reuse ;  /* 0x000000001b1b7221 */ /* 0x120fe20000000000 */
[----:B--2---:R-:W-:Y:S01]  /*4630*/  IMAD.U32 R2, R3, 0x10000, RZ ;  /* 0x0001000003027824 */ /* 0x004fe200078e00ff */
[----:B------:R-:W-:Y:S01]  /*4640*/  PRMT R0, R32, 0x7632, R0 ;  /* 0x0000763220007816 */ /* 0x000fe20000000000 */
[--C-:B------:R-:W-:Y:S01]  /*4650*/  FADD R55, R21, R16.reuse ;  /* 0x0000001015377221 */ /* 0x100fe20000000000 */
[C---:B------:R-:W-:Y:S01]  /*4660*/  PRMT R16, R38.reuse, 0x7632, R16 ;  /* 0x0000763226107816 */ /* 0x040fe20000000010 */
[----:B------:R-:W-:Y:S02]  /*4670*/  IMAD.U32 R21, R38, 0x10000, RZ ;  /* 0x0001000026157824 */ /* 0x000fe400078e00ff */
[----:B------:R-:W-:Y:S01]  /*4680*/  FADD R19, R4, R19 ;  /* 0x0000001304137221 */ /* 0x000fe20000000000 */
[--C-:B------:R-:W-:Y:S01]  /*4690*/  FADD R38, R7, R2.reuse ;  /* 0x0000000207267221 */ /* 0x100fe20000000000 */
[----:B------:R-:W-:Y:S01]  /*46a0*/  PRMT R2, R33, 0x7632, R2 ;  /* 0x0000763221027816 */ /* 0x000fe20000000002 */
[----:B------:R-:W-:Y:S01]  /*46b0*/  IMAD.U32 R0, R0, 0x10000, RZ ;  /* 0x0001000000007824 */ /* 0x000fe200078e00ff */
[----:B------:R-:W-:-:S02]  /*46c0*/  PRMT R3, R34, 0x7632, R3 ;  /* 0x0000763222037816 */ /* 0x000fc40000000003 */
[----:B------:R-:W-:Y:S01]  /*46d0*/  PRMT R4, R35, 0x7632, R4 ;  /* 0x0000763223047816 */ /* 0x000fe20000000004 */
[----:B------:R-:W-:Y:S01]  /*46e0*/  IMAD.U32 R5, R32, 0x10000, RZ ;  /* 0x0001000020057824 */ /* 0x000fe200078e00ff */
[----:B------:R-:W-:Y:S01]  /*46f0*/  ISETP.NE.AND P5, PT, R124, RZ, PT ;  /* 0x000000ff7c00720c */ /* 0x000fe20003fa5270 */
[----:B------:R-:W-:Y:S02]  /*4700*/  IMAD.U32 R39, R39, 0x10000, RZ ;  /* 0x0001000027277824 */ /* 0x000fe400078e00ff */
[----:B-1----:R-:W-:Y:S01]  /*4710*/  FADD R32, R9, R0 ;  /* 0x0000000009207221 */ /* 0x002fe20000000000 */
[----:B------:R-:W-:Y:S01]  /*4720*/  IMAD.U32 R16, R16, 0x10000, RZ ;  /* 0x0001000010107824 */ /* 0x000fe200078e00ff */
[----:B------:R-:W-:Y:S01]  /*4730*/  ISETP.NE.AND P4, PT, R126, RZ, PT ;  /* 0x000000ff7e00720c */ /* 0x000fe20003f85270 */
[----:B------:R-:W-:Y:S02]  /*4740*/  IMAD.U32 R37, R37, 0x10000, RZ ;  /* 0x0001000025257824 */ /* 0x000fe400078e00ff */
[----:B------:R-:W-:-:S02]  /*4750*/  IMAD.U32 R7, R34, 0x10000, RZ ;  /* 0x0001000022077824 */ /* 0x000fc400078e00ff */
[----:B------:R-:W-:Y:S02]  /*4760*/  IMAD.U32 R2, R2, 0x10000, RZ ;  /* 0x0001000002027824 */ /* 0x000fe400078e00ff */
[----:B------:R-:W-:Y:S02]  /*4770*/  IMAD.U32 R0, R3, 0x10000, RZ ;  /* 0x0001000003007824 */ /* 0x000fe400078e00ff */
[----:B------:R-:W-:Y:S02]  /*4780*/  IMAD.U32 R4, R4, 0x10000, RZ ;  /* 0x0001000004047824 */ /* 0x000fe400078e00ff */
[----:B------:R-:W-:Y:S01]  /*4790*/  FADD R21, R24, R21 ;  /* 0x0000001518157221 */ /* 0x000fe20000000000 */
[----:B------:R-:W-:Y:S02]  /*47a0*/  VIADD R3, R75, 0x36000 ;  /* 0x000360004b037836 */ /* 0x000fe40000000000 */
[----:B------:R-:W-:Y:S01]  /*47b0*/  FADD R26, R26, R39 ;  /* 0x000000271a1a7221 */ /* 0x000fe20000000000 */
[----:B------:R-:W-:-:S02]  /*47c0*/  IMAD.U32 R59, R59, 0x10000, RZ ;  /* 0x000100003b3b7824 */ /* 0x000fc400078e00ff */
[----:B------:R-:W-:Y:S01]  /*47d0*/  FADD R24, R25, R16 ;  /* 0x0000001019187221 */ /* 0x000fe20000000000 */
[----:B------:R-:W-:Y:S01]  /*47e0*/  FADD R37, R6, R37 ;  /* 0x0000002506257221 */ /* 0x000fe20000000000 */
[----:B------:R-:W-:Y:S02]  /*47f0*/  IMAD.U32 R33, R33, 0x10000, RZ ;  /* 0x0001000021217824 */ /* 0x000fe400078e00ff */
[----:B------:R-:W-:Y:S01]  /*4800*/  FADD R25, R8, R5 ;  /* 0x0000000508197221 */ /* 0x000fe20000000000 */
[----:B------:R-:W-:Y:S01]  /*4810*/  FADD R34, R11, R2 ;  /* 0x000000020b227221 */ /* 0x000fe20000000000 */
[----:B------:R-:W-:Y:S01]  /*4820*/  FADD R39, R12, R7 ;  /* 0x000000070c277221 */ /* 0x000fe20000000000 */
[----:B------:R-:W-:Y:S01]  /*4830*/  FADD R58, R15, R4 ;  /* 0x000000040f3a7221 */ /* 0x000fe20000000000 */
[----:B------:R-:W-:Y:S02]  /*4840*/  VIADD R9, R75, 0x3c000 ;  /* 0x0003c0004b097836 */ /* 0x000fe40000000000 */
[----:B------:R-:W-:Y:S01]  /*4850*/  FADD R0, R13, R0 ;  /* 0x000000000d007221 */ /* 0x000fe20000000000 */
[----:B------:R-:W-:Y:S01]  /*4860*/  F2FP.BF16.F32.PACK_AB R4, R29, R28 ;  /* 0x0000001c1d04723e */ /* 0x000fe200000010ff */
[----:B------:R-:W-:Y:S01]  /*4870*/  VIADD R11, R75, 0x42000 ;  /* 0x000420004b0b7836 */ /* 0x000fe20000000000 */
[----:B------:R-:W-:Y:S01]  /*4880*/  F2FP.BF16.F32.PACK_AB R5, R30, R77 ;  /* 0x0000004d1e05723e */ /* 0x000fe200000010ff */
[----:B------:R-:W-:Y:S01]  /*4890*/  IMAD.WIDE R2, R3, 0x2, R72 ;  /* 0x0000000203027825 */ /* 0x000fe200078e0248 */
[----:B------:R-:W-:-:S03]  /*48a0*/  F2FP.BF16.F32.PACK_AB R6, R40, R31 ;  /* 0x0000001f2806723e */ /* 0x000fc600000010ff */
[----:B------:R-:W-:Y:S01]  /*48b0*/  FADD R22, R22, R59 ;  /* 0x0000003b16167221 */ /* 0x000fe20000000000 */
[----:B------:R-:W-:Y:S01]  /*48c0*/  F2FP.BF16.F32.PACK_AB R7, R42, R79 ;  /* 0x0000004f2a07723e */ /* 0x000fe200000010ff */
[----:B------:R-:W-:Y:S02]  /*48d0*/  IMAD.U32 R35, R35, 0x10000, RZ ;  /* 0x0001000023237824 */ /* 0x000fe400078e00ff */
[C---:B------:R-:W-:Y:S02]  /*48e0*/  VIADD R13, R75.reuse, 0x48000 ;  /* 0x000480004b0d7836 */ /* 0x040fe40000000000 */
[----:B------:R-:W-:Y:S01]  /*48f0*/  FADD R33, R10, R33 ;  /* 0x000000210a217221 */ /* 0x000fe20000000000 */
[C---:B------:R-:W-:Y:S01]  /*4900*/  VIADD R15, R75.reuse, 0x4e000 ;  /* 0x0004e0004b0f7836 */ /* 0x040fe20000000000 */
[----:B------:R-:W-:Y:S01]  /*4910*/  F2FP.BF16.F32.PACK_AB R28, R44, R41 ;  /* 0x000000292c1c723e */ /* 0x000fe200000010ff */
[----:B------:R-:W-:Y:S01]  /*4920*/  VIADD R17, R75, 0x54000 ;  /* 0x000540004b117836 */ /* 0x000fe20000000000 */
[----:B------:R-:W-:Y:S01]  /*4930*/  F2FP.BF16.F32.PACK_AB R29, R46, R69 ;  /* 0x000000452e1d723e */ /* 0x000fe200000010ff */
[----:B------:R-:W-:Y:S01]  /*4940*/  IMAD.WIDE R8, R9, 0x2, R72 ;  /* 0x0000000209087825 */ /* 0x000fe200078e0248 */
[----:B------:R-:W-:-:S02]  /*4950*/  F2FP.BF16.F32.PACK_AB R30, R48, R43 ;  /* 0x0000002b301e723e */ /* 0x000fc400000010ff */
[----:B------:R-:W-:Y:S01]  /*4960*/  F2FP.BF16.F32.PACK_AB R31, R50, R71 ;  /* 0x00000047321f723e */ /* 0x000fe200000010ff */
[----:B------:R-:W-:Y:S01]  /*4970*/  IMAD.WIDE R10, R11, 0x2, R72 ;  /* 0x000000020b0a7825 */ /* 0x000fe200078e0248 */
[----:B------:R-:W-:-:S03]  /*4980*/  F2FP.BF16.F32.PACK_AB R40, R52, R45 ;  /* 0x0000002d3428723e */ /* 0x000fc600000010ff */
[----:B------:R-:W-:Y:S01]  /*4990*/  FADD R35, R14, R35 ;  /* 0x000000230e237221 */ /* 0x000fe20000000000 */
[----:B------:R-:W-:Y:S01]  /*49a0*/  F2FP.BF16.F32.PACK_AB R41, R54, R65 ;  /* 0x000000413629723e */ /* 0x000fe200000010ff */
[--C-:B------:R-:W-:Y:S01]  /*49b0*/  IMAD.WIDE R12, R13, 0x2, R72.reuse ;  /* 0x000000020d0c7825 */ /* 0x100fe200078e0248 */
[----:B------:R-:W-:Y:S01]  /*49c0*/  F2FP.BF16.F32.PACK_AB R42, R64, R47 ;  /* 0x0000002f402a723e */ /* 0x000fe200000010ff */
[----:B------:R1:W-:Y:S01]  /*49d0*/  @P5 STG.E.128 desc[UR30][R2.64], R4 ;  /* 0x0000000402005986 */ /* 0x0003e2000c101d1e */
[----:B------:R-:W-:Y:S02]  /*49e0*/  F2FP.BF16.F32.PACK_AB R43, R66, R67 ;  /* 0x00000043422b723e */ /* 0x000fe400000010ff */
[----:B------:R-:W-:Y:S01]  /*49f0*/  F2FP.BF16.F32.PACK_AB R61, R62, R61 ;  /* 0x0000003d3e3d723e */ /* 0x000fe200000010ff */
[----:B------:R-:W-:Y:S01]  /*4a00*/  IMAD.WIDE R14, R15, 0x2, R72 ;  /* 0x000000020f0e7825 */ /* 0x000fe200078e0248 */
[----:B------:R-:W-:Y:S02]  /*4a10*/  F2FP.BF16.F32.PACK_AB R60, R60, R49 ;  /* 0x000000313c3c723e */ /* 0x000fe400000010ff */
[----:B------:R-:W-:-:S02]  /*4a20*/  F2FP.BF16.F32.PACK_AB R62, R68, R51 ;  /* 0x00000033443e723e */ /* 0x000fc400000010ff */
[----:B------:R-:W-:Y:S01]  /*4a30*/  F2FP.BF16.F32.PACK_AB R63, R70, R63 ;  /* 0x0000003f463f723e */ /* 0x000fe200000010ff */
[----:B------:R-:W-:Y:S01]  /*4a40*/  IMAD.WIDE R16, R17, 0x2, R72 ;  /* 0x0000000211107825 */ /* 0x000fe200078e0248 */
[----:B------:R-:W-:Y:S01]  /*4a50*/  F2FP.BF16.F32.PACK_AB R44, R36, R19 ;  /* 0x00000013242c723e */ /* 0x000fe200000010ff */
[----:B------:R2:W-:Y:S01]  /*4a60*/  @P4 STG.E.128 desc[UR30][R8.64], R28 ;  /* 0x0000001c08004986 */ /* 0x0005e2000c101d1e */
[----:B------:R-:W-:Y:S02]  /*4a70*/  F2FP.BF16.F32.PACK_AB R45, R38, R37 ;  /* 0x00000025262d723e */ /* 0x000fe400000010ff */
[----:B------:R-:W-:Y:S02]  /*4a80*/  F2FP.BF16.F32.PACK_AB R46, R24, R21 ;  /* 0x00000015182e723e */ /* 0x000fe400000010ff */
[----:B------:R-:W-:Y:S02]  /*4a90*/  F2FP.BF16.F32.PACK_AB R47, R27, R26 ;  /* 0x0000001a1b2f723e */ /* 0x000fe400000010ff */
[----:B-1----:R-:W-:-:S02]  /*4aa0*/  F2FP.BF16.F32.PACK_AB R4, R56, R53 ;  /* 0x000000353804723e */ /* 0x002fc400000010ff */
[----:B------:R-:W-:Y:S02]  /*4ab0*/  F2FP.BF16.F32.PACK_AB R5, R18, R57 ;  /* 0x000000391205723e */ /* 0x000fe400000010ff */
[----:B------:R-:W-:Y:S02]  /*4ac0*/  F2FP.BF16.F32.PACK_AB R6, R55, R20 ;  /* 0x000000143706723e */ /* 0x000fe400000010ff */
[----:B------:R-:W-:Y:S01]  /*4ad0*/  F2FP.BF16.F32.PACK_AB R7, R23, R22 ;  /* 0x000000161707723e */ /* 0x000fe200000010ff */
[----:B------:R2:W-:Y:S01]  /*4ae0*/  @P3 STG.E.128 desc[UR30][R10.64], R40 ;  /* 0x000000280a003986 */ /* 0x0005e2000c101d1e */
[----:B------:R-:W-:-:S03]  /*4af0*/  VIADD R75, R75, 0x5a000 ;  /* 0x0005a0004b4b7836 */ /* 0x000fc60000000000 */
[----:B------:R2:W-:Y:S01]  /*4b00*/  @P2 STG.E.128 desc[UR30][R12.64], R60 ;  /* 0x0000003c0c002986 */ /* 0x0005e2000c101d1e */
[----:B------:R-:W-:-:S03]  /*4b10*/  F2FP.BF16.F32.PACK_AB R33, R34, R33 ;  /* 0x000000212221723e */ /* 0x000fc600000010ff */
[----:B------:R2:W-:Y:S01]  /*4b20*/  @P1 STG.E.128 desc[UR30][R14.64], R4 ;  /* 0x000000040e001986 */ /* 0x0005e2000c101d1e */
[----:B------:R-:W-:-:S03]  /*4b30*/  IMAD.WIDE R72, R75, 0x2, R72 ;  /* 0x000000024b487825 */ /* 0x000fc600078e0248 */
[----:B------:R2:W-:Y:S01]  /*4b40*/  @P0 STG.E.128 desc[UR30][R16.64], R44 ;  /* 0x0000002c10000986 */ /* 0x0005e2000c101d1e */
[----:B------:R-:W-:Y:S02]  /*4b50*/  F2FP.BF16.F32.PACK_AB R32, R32, R25 ;  /* 0x000000192020723e */ /* 0x000fe400000010ff */
[----:B------:R-:W-:Y:S02]  /*4b60*/  F2FP.BF16.F32.PACK_AB R34, R0, R39 ;  /* 0x000000270022723e */ /* 0x000fe400000010ff */
[----:B------:R-:W-:Y:S01]  /*4b70*/  F2FP.BF16.F32.PACK_AB R35, R58, R35 ;  /* 0x000000233a23723e */ /* 0x000fe200000010ff */
[----:B------:R-:W-:Y:S06]  /*4b80*/  @!P6 EXIT ;  /* 0x000000000000e94d */ /* 0x000fec0003800000 */
[----:B------:R-:W-:Y:S01]  /*4b90*/  STG.E.128 desc[UR30][R72.64], R32 ;  /* 0x0000002048007986 */ /* 0x000fe2000c101d1e */
[----:B------:R-:W-:Y:S05]  /*4ba0*/  EXIT ;  /* 0x000000000000794d */ /* 0x000fea0003800000 */
.L_x_1:
[----:B------:R-:W-:-:S00]  /*4bb0*/  BRA `(.L_x_1) ;  /* 0xfffffffc00fc7947 */ /* 0x000fc0000383ffff */
[----:B------:R-:W-:-:S00]  /*4bc0*/  NOP ;  /* 0x0000000000007918 */ /* 0x000fc00000000000 */
        /* <DEDUP_REMOVED lines=11> */
.L_x_2:


//--------------------- .nv.shared.triton_mm      --------------------------
	.section	.nv.shared.triton_mm,"aw",@nobits
	.sectionflags	@""
	.align	16
	.zero		1024


//--------------------- .nv.constant0.triton_mm   --------------------------
	.section	.nv.constant0.triton_mm,"a",@progbits
	.sectionflags	@""
	.align	4
.nv.constant0.triton_mm:
	.zero		564
